def matmul_kernel(
    a_ptr,
    b_ptr,
    c_ptr,
    M,
    N,
    K,
    stride_am,
    stride_ak,
    stride_bk,
    stride_bn,
    stride_cm,
    stride_cn,
    BLOCK_M: tl.constexpr,
    BLOCK_N: tl.constexpr,
    BLOCK_K: tl.constexpr,
    GROUP_M: tl.constexpr,
):
    pid = tl.program_id(axis=0)
    num_pid_m = tl.cdiv(M, BLOCK_M)
    num_pid_n = tl.cdiv(N, BLOCK_N)
    num_pid_in_group = GROUP_M * num_pid_n
    group_id = pid // num_pid_in_group
    first_pid_m = group_id * GROUP_M
    group_size_m = min(num_pid_m - first_pid_m, GROUP_M)
    pid_m = first_pid_m + ((pid % num_pid_in_group) % group_size_m)
    pid_n = (pid % num_pid_in_group) // group_size_m

    offs_am = (pid_m * BLOCK_M + tl.arange(0, BLOCK_M)) % M
    offs_bn = (pid_n * BLOCK_N + tl.arange(0, BLOCK_N)) % N
    offs_k = tl.arange(0, BLOCK_K)
    a_ptrs = a_ptr + offs_am[:, None] * stride_am + offs_k[None, :] * stride_ak
    b_ptrs = b_ptr + offs_k[:, None] * stride_bk + offs_bn[None, :] * stride_bn

    acc = tl.zeros((BLOCK_M, BLOCK_N), dtype=tl.float32)
    for kk in range(0, tl.cdiv(K, BLOCK_K)):
        a = tl.load(a_ptrs, mask=offs_k[None, :] < K - kk * BLOCK_K, other=0.0)
        b = tl.load(b_ptrs, mask=offs_k[:, None] < K - kk * BLOCK_K, other=0.0)
        acc = tl.dot(a, b, acc)
        a_ptrs += BLOCK_K * stride_ak
        b_ptrs += BLOCK_K * stride_bk

    c = acc.to(c_ptr.dtype.element_ty)
    offs_cm = pid_m * BLOCK_M + tl.arange(0, BLOCK_M)
    offs_cn = pid_n * BLOCK_N + tl.arange(0, BLOCK_N)
    c_ptrs = c_ptr + offs_cm[:, None] * stride_cm + offs_cn[None, :] * stride_cn
    mask = (offs_cm[:, None] < M) & (offs_cn[None, :] < N)
    tl.store(c_ptrs, c, mask=mask)

# config = {"BLOCK_K": 32, "BLOCK_M": 128, "BLOCK_N": 128, "GROUP_M": 8, "arch": "sm_100", "dtype": "fp32", "num_ctas": 2, "num_stages": 3, "num_warps": 4}
# arch = sm_100


// ===== COMPILED SASS (sm_100a) =====

	.target	sm_100a

	.elftype	@"ET_EXEC"


//--------------------- .note.nv.tkinfo           --------------------------
	.section	.note.nv.tkinfo,"",@"SHT_NOTE"
	.sectionflags	@"SHF_NOTE_NV_TKINFO"
	.tkinfo
        /*0018*/ 	.word	0x00000081
        /*0030*/ 	.string	""
        /*0030*/ 	.string	"ptxas-blackwell"
        /*0030*/ 	.string	"Cuda compilation tools, release 12.9, V12.9.86"
        /*0030*/ 	.string	"Build cuda_12.9.r12.9/compiler.36037853_0"
        /*0030*/ 	.string	"-v  -suppress-debug-info  -lineinfo  -arch sm_100a "



//--------------------- .note.nv.cuver            --------------------------
	.section	.note.nv.cuver,"",@"SHT_NOTE"
	.sectionflags	@"SHF_NOTE_NV_CUVER"
        /*0018*/ 	.short	0x0001
        /*001a*/ 	.short	0x0064
        /*001c*/ 	.short	0x0001
        /*001e*/ 	.short	0x0000
        /*0020*/ 	.short	0x0001
        /*0022*/ 	.short	0x0000


//--------------------- .nv.info                  --------------------------
	.section	.nv.info,"",@"SHT_CUDA_INFO"
	.align	4


	//----- nvinfo : EIATTR_REGCOUNT
	.align		4
        /*0000*/ 	.byte	0x04, 0x2f
        /*0002*/ 	.short	(.L_4 - .L_3)
	.align		4
.L_3:
        /*0004*/ 	.word	index@(matmul_kernel)
        /*0008*/ 	.word	0x000000f8


	//----- nvinfo : EIATTR_FRAME_SIZE
	.align		4
.L_4:
        /*000c*/ 	.byte	0x04, 0x11
        /*000e*/ 	.short	(.L_6 - .L_5)
	.align		4
.L_5:
        /*0010*/ 	.word	index@($__internal_2_$__cuda_sm10x_tcgen05_guardrail_trap_unallocated_columns_being_dealloced)
        /*0014*/ 	.word	0x00000000


	//----- nvinfo : EIATTR_FRAME_SIZE
	.align		4
.L_6:
        /*0018*/ 	.byte	0x04, 0x11
        /*001a*/ 	.short	(.L_8 - .L_7)
	.align		4
.L_7:
        /*001c*/ 	.word	index@($__internal_1_$__cuda_sm10x_tcgen05_guardrail_trap_phase_invalid_during_alloc)
        /*0020*/ 	.word	0x00000000


	//----- nvinfo : EIATTR_FRAME_SIZE
	.align		4
.L_8:
        /*0024*/ 	.byte	0x04, 0x11
        /*0026*/ 	.short	(.L_10 - .L_9)
	.align		4
.L_9:
        /*0028*/ 	.word	index@($__internal_0_$__cuda_sm10x_tcgen05_guardrail_trap_col_being_dealloced_not_returned_by_alloc)
        /*002c*/ 	.word	0x00000000


	//----- nvinfo : EIATTR_FRAME_SIZE
	.align		4
.L_10:
        /*0030*/ 	.byte	0x04, 0x11
        /*0032*/ 	.short	(.L_12 - .L_11)
	.align		4
.L_11:
        /*0034*/ 	.word	index@(matmul_kernel)
        /*0038*/ 	.word	0x00000000


	//----- nvinfo : EIATTR_MIN_STACK_SIZE
	.align		4
.L_12:
        /*003c*/ 	.byte	0x04, 0x12
        /*003e*/ 	.short	(.L_14 - .L_13)
	.align		4
.L_13:
        /*0040*/ 	.word	index@(matmul_kernel)
        /*0044*/ 	.word	0x00000000
.L_14:


//--------------------- .nv.info.matmul_kernel    --------------------------
	.section	.nv.info.matmul_kernel,"",@"SHT_CUDA_INFO"
	.sectionflags	@""
	.align	4


	//----- nvinfo : EIATTR_CUDA_API_VERSION
	.align		4
        /*0000*/ 	.byte	0x04, 0x37
        /*0002*/ 	.short	(.L_16 - .L_15)
.L_15:
        /*0004*/ 	.word	0x00000081


	//----- nvinfo : EIATTR_KPARAM_INFO
	.align		4
.L_16:
        /*0008*/ 	.byte	0x04, 0x17
        /*000a*/ 	.short	(.L_18 - .L_17)
.L_17:
        /*000c*/ 	.word	0x00000000
        /*0010*/ 	.short	0x000d
        /*0012*/ 	.short	0x0048
        /*0014*/ 	.byte	0x00, 0xf4, 0x21, 0x00


	//----- nvinfo : EIATTR_KPARAM_INFO
	.align		4
.L_18:
        /*0018*/ 	.byte	0x04, 0x17
        /*001a*/ 	.short	(.L_20 - .L_19)
.L_19:
        /*001c*/ 	.word	0x00000000
        /*0020*/ 	.short	0x000c
        /*0022*/ 	.short	0x0040
        /*0024*/ 	.byte	0x00, 0xf4, 0x21, 0x00


	//----- nvinfo : EIATTR_KPARAM_INFO
	.align		4
.L_20:
        /*0028*/ 	.byte	0x04, 0x17
        /*002a*/ 	.short	(.L_22 - .L_21)
.L_21:
        /*002c*/ 	.word	0x00000000
        /*0030*/ 	.short	0x000b
        /*0032*/ 	.short	0x0038
        /*0034*/ 	.byte	0x00, 0xf0, 0x11, 0x00


	//----- nvinfo : EIATTR_KPARAM_INFO
	.align		4
.L_22:
        /*0038*/ 	.byte	0x04, 0x17
        /*003a*/ 	.short	(.L_24 - .L_23)
.L_23:
        /*003c*/ 	.word	0x00000000
        /*0040*/ 	.short	0x000a
        /*0042*/ 	.short	0x0034
        /*0044*/ 	.byte	0x00, 0xf0, 0x11, 0x00


	//----- nvinfo : EIATTR_KPARAM_INFO
	.align		4
.L_24:
        /*0048*/ 	.byte	0x04, 0x17
        /*004a*/ 	.short	(.L_26 - .L_25)
.L_25:
        /*004c*/ 	.word	0x00000000
        /*0050*/ 	.short	0x0009
        /*0052*/ 	.short	0x0030
        /*0054*/ 	.byte	0x00, 0xf0, 0x11, 0x00


	//----- nvinfo : EIATTR_KPARAM_INFO
	.align		4
.L_26:
        /*0058*/ 	.byte	0x04, 0x17
        /*005a*/ 	.short	(.L_28 - .L_27)
.L_27:
        /*005c*/ 	.word	0x00000000
        /*0060*/ 	.short	0x0008
        /*0062*/ 	.short	0x002c
        /*0064*/ 	.byte	0x00, 0xf0, 0x11, 0x00


	//----- nvinfo : EIATTR_KPARAM_INFO
	.align		4
.L_28:
        /*0068*/ 	.byte	0x04, 0x17
        /*006a*/ 	.short	(.L_30 - .L_29)
.L_29:
        /*006c*/ 	.word	0x00000000
        /*0070*/ 	.short	0x0007
        /*0072*/ 	.short	0x0028
        /*0074*/ 	.byte	0x00, 0xf0, 0x11, 0x00


	//----- nvinfo : EIATTR_KPARAM_INFO
	.align		4
.L_30:
        /*0078*/ 	.byte	0x04, 0x17
        /*007a*/ 	.short	(.L_32 - .L_31)
.L_31:
        /*007c*/ 	.word	0x00000000
        /*0080*/ 	.short	0x0006
        /*0082*/ 	.short	0x0024
        /*0084*/ 	.byte	0x00, 0xf0, 0x11, 0x00


	//----- nvinfo : EIATTR_KPARAM_INFO
	.align		4
.L_32:
        /*0088*/ 	.byte	0x04, 0x17
        /*008a*/ 	.short	(.L_34 - .L_33)
.L_33:
        /*008c*/ 	.word	0x00000000
        /*0090*/ 	.short	0x0005
        /*0092*/ 	.short	0x0020
        /*0094*/ 	.byte	0x00, 0xf0, 0x11, 0x00


	//----- nvinfo : EIATTR_KPARAM_INFO
	.align		4
.L_34:
        /*0098*/ 	.byte	0x04, 0x17
        /*009a*/ 	.short	(.L_36 - .L_35)
.L_35:
        /*009c*/ 	.word	0x00000000
        /*00a0*/ 	.short	0x0004
        /*00a2*/ 	.short	0x001c
        /*00a4*/ 	.byte	0x00, 0xf0, 0x11, 0x00


	//----- nvinfo : EIATTR_KPARAM_INFO
	.align		4
.L_36:
        /*00a8*/ 	.byte	0x04, 0x17
        /*00aa*/ 	.short	(.L_38 - .L_37)
.L_37:
        /*00ac*/ 	.word	0x00000000
        /*00b0*/ 	.short	0x0003
        /*00b2*/ 	.short	0x0018
        /*00b4*/ 	.byte	0x00, 0xf0, 0x11, 0x00


	//----- nvinfo : EIATTR_KPARAM_INFO
	.align		4
.L_38:
        /*00b8*/ 	.byte	0x04, 0x17
        /*00ba*/ 	.short	(.L_40 - .L_39)
.L_39:
        /*00bc*/ 	.word	0x00000000
        /*00c0*/ 	.short	0x0002
        /*00c2*/ 	.short	0x0010
        /*00c4*/ 	.byte	0x00, 0xf4, 0x21, 0x00


	//----- nvinfo : EIATTR_KPARAM_INFO
	.align		4
.L_40:
        /*00c8*/ 	.byte	0x04, 0x17
        /*00ca*/ 	.short	(.L_42 - .L_41)
.L_41:
        /*00cc*/ 	.word	0x00000000
        /*00d0*/ 	.short	0x0001
        /*00d2*/ 	.short	0x0008
        /*00d4*/ 	.byte	0x00, 0xf4, 0x21, 0x00


	//----- nvinfo : EIATTR_KPARAM_INFO
	.align		4
.L_42:
        /*00d8*/ 	.byte	0x04, 0x17
        /*00da*/ 	.short	(.L_44 - .L_43)
.L_43:
        /*00dc*/ 	.word	0x00000000
        /*00e0*/ 	.short	0x0000
        /*00e2*/ 	.short	0x0000
        /*00e4*/ 	.byte	0x00, 0xf4, 0x21, 0x00


	//----- nvinfo : EIATTR_EXPLICIT_CLUSTER
	.align		4
.L_44:
        /*00e8*/ 	.byte	0x01, 0x3e
	.zero		2


	//----- nvinfo : EIATTR_CTA_PER_CLUSTER
	.align		4
        /*00ec*/ 	.byte	0x04, 0x3d
        /*00ee*/ 	.short	(.L_46 - .L_45)
.L_45:
        /*00f0*/ 	.word	0x00000002
        /*00f4*/ 	.word	0x00000001
        /*00f8*/ 	.word	0x00000001


	//----- nvinfo : EIATTR_AT_ENTRY_FRAGMENTS
	.align		4
.L_46:
        /*00fc*/ 	.byte	0x04, 0x4f
        /*00fe*/ 	.short	(.L_48 - .L_47)


	//   ....[0]....
.L_47:
        /*0100*/ 	.word	0x00000004


	//----- nvinfo : EIATTR_RESERVED_SMEM_USED
	.align		4
.L_48:
        /*0104*/ 	.byte	0x01, 0x41
	.zero		2


	//----- nvinfo : EIATTR_SPARSE_MMA_MASK
	.align		4
        /*0108*/ 	.byte	0x03, 0x50
        /*010a*/ 	.short	0x0000


	//----- nvinfo : EIATTR_TCGEN05_1CTA_USED
	.align		4
        /*010c*/ 	.byte	0x01, 0x51
	.zero		2


	//----- nvinfo : EIATTR_MAXREG_COUNT
	.align		4
        /*0110*/ 	.byte	0x03, 0x1b
        /*0112*/ 	.short	0x00ff


	//----- nvinfo : EIATTR_NUM_BARRIERS
	.align		4
        /*0114*/ 	.byte	0x02, 0x4c
        /*0116*/ 	.byte	0x01
	.zero		1


	//----- nvinfo : EIATTR_INT_WARP_WIDE_INSTR_OFFSETS
	.align		4
        /*0118*/ 	.byte	0x04, 0x31
        /*011a*/ 	.short	(.L_50 - .L_49)


	//   ....[0]....
.L_49:
        /*011c*/ 	.word	0x00001430


	//   ....[1]....
        /*0120*/ 	.word	0x00001450


	//   ....[2]....
        /*0124*/ 	.word	0x000015b0


	//   ....[3]....
        /*0128*/ 	.word	0x00009780


	//   ....[4]....
        /*012c*/ 	.word	0x000097d0


	//----- nvinfo : EIATTR_COOP_GROUP_MASK_REGIDS
	.align		4
.L_50:
        /*0130*/ 	.byte	0x04, 0x29
        /*0132*/ 	.short	(.L_52 - .L_51)


	//   ....[0]....
.L_51:
        /*0134*/ 	.word	0xffffffff


	//   ....[1]....
        /*0138*/ 	.word	0xffffffff


	//   ....[2]....
        /*013c*/ 	.word	0xffffffff


	//   ....[3]....
        /*0140*/ 	.word	0xffffffff


	//----- nvinfo : EIATTR_COOP_GROUP_INSTR_OFFSETS
	.align		4
.L_52:
        /*0144*/ 	.byte	0x04, 0x28
        /*0146*/ 	.short	(.L_54 - .L_53)


	//   ....[0]....
.L_53:
        /*0148*/ 	.word	0x00000060


	//   ....[1]....
        /*014c*/ 	.word	0x00000320


	//   ....[2]....
        /*0150*/ 	.word	0x00009610


	//   ....[3]....
        /*0154*/ 	.word	0x00009880


	//----- nvinfo : EIATTR_VRC_CTA_INIT_COUNT
	.align		4
.L_54:
        /*0158*/ 	.byte	0x02, 0x4a
        /*015a*/ 	.byte	0x80
	.zero		1


	//----- nvinfo : EIATTR_MBARRIER_INSTR_OFFSETS
	.align		4
        /*015c*/ 	.byte	0x04, 0x39
        /*015e*/ 	.short	(.L_56 - .L_55)


	//   ....[0]....
.L_55:
        /*0160*/ 	.word	0x000016a0
        /*0164*/ 	.word	0x000000ff
        /*0168*/ 	.word	0x00000000
        /*016c*/ 	.short	0x0100
        /*016e*/ 	.byte	0x08
	.zero		1


	//   ....[1]....
        /*0170*/ 	.word	0x00001730
        /*0174*/ 	.word	0x000000ff
        /*0178*/ 	.word	0x0000e008
        /*017c*/ 	.short	0x0100
        /*017e*/ 	.byte	0x0a
	.zero		1


	//   ....[2]....
        /*0180*/ 	.word	0x00006620
        /*0184*/ 	.word	0x000000ff
        /*0188*/ 	.word	0x00000000
        /*018c*/ 	.short	0x010a
        /*018e*/ 	.byte	0x08
	.zero		1


	//   ....[3]....
        /*0190*/ 	.word	0x00007dd0
        /*0194*/ 	.word	0x000000ff
        /*0198*/ 	.word	0x00000000
        /*019c*/ 	.short	0x010a
        /*019e*/ 	.byte	0x08
	.zero		1


	//   ....[4]....
        /*01a0*/ 	.word	0x00007f20
        /*01a4*/ 	.word	0x000000ff
        /*01a8*/ 	.word	0x0000e000
        /*01ac*/ 	.short	0x0108
        /*01ae*/ 	.byte	0x0a
	.zero		1


	//   ....[5]....
        /*01b0*/ 	.word	0x00008070
        /*01b4*/ 	.word	0x000000ff
        /*01b8*/ 	.word	0x0000e008
        /*01bc*/ 	.short	0x0108
        /*01be*/ 	.byte	0x0a
	.zero		1


	//   ....[6]....
        /*01c0*/ 	.word	0x000098a0
        /*01c4*/ 	.word	0x000000ff
        /*01c8*/ 	.word	0x00000000
        /*01cc*/ 	.short	0x010a
        /*01ce*/ 	.byte	0x08
	.zero		1


	//   ....[7]....
        /*01d0*/ 	.word	0x000098d0
        /*01d4*/ 	.word	0x000000ff
        /*01d8*/ 	.word	0x00000000
        /*01dc*/ 	.short	0x010a
        /*01de*/ 	.byte	0x08
	.zero		1


	//----- nvinfo : EIATTR_NUM_MBARRIERS
	.align		4
.L_56:
        /*01e0*/ 	.byte	0x03, 0x38
        /*01e2*/ 	.short	0x0002


	//----- nvinfo : EIATTR_EXIT_INSTR_OFFSETS
	.align		4
        /*01e4*/ 	.byte	0x04, 0x1c
        /*01e6*/ 	.short	(.L_58 - .L_57)


	//   ....[0]....
.L_57:
        /*01e8*/ 	.word	0x00009890


	//----- nvinfo : EIATTR_REQNTID
	.align		4
.L_58:
        /*01ec*/ 	.byte	0x04, 0x10
        /*01ee*/ 	.short	(.L_60 - .L_59)
.L_59:
        /*01f0*/ 	.word	0x00000080
        /*01f4*/ 	.word	0x00000001
        /*01f8*/ 	.word	0x00000001


	//----- nvinfo : EIATTR_CRS_STACK_SIZE
	.align		4
.L_60:
        /*01fc*/ 	.byte	0x04, 0x1e
        /*01fe*/ 	.short	(.L_62 - .L_61)
.L_61:
        /*0200*/ 	.word	0x00000000


	//----- nvinfo : EIATTR_CBANK_PARAM_SIZE
	.align		4
.L_62:
        /*0204*/ 	.byte	0x03, 0x19
        /*0206*/ 	.short	0x0050


	//----- nvinfo : EIATTR_PARAM_CBANK
	.align		4
        /*0208*/ 	.byte	0x04, 0x0a
        /*020a*/ 	.short	(.L_64 - .L_63)
	.align		4
.L_63:
        /*020c*/ 	.word	index@(.nv.constant0.matmul_kernel)
        /*0210*/ 	.short	0x0380
        /*0212*/ 	.short	0x0050


	//----- nvinfo : EIATTR_SW_WAR
	.align		4
.L_64:
        /*0214*/ 	.byte	0x04, 0x36
        /*0216*/ 	.short	(.L_66 - .L_65)
.L_65:
        /*0218*/ 	.word	0x00000008
.L_66:


//--------------------- .nv.compat                --------------------------
	.section	.nv.compat,"",@"SHT_CUDA_COMPAT_INFO"
	.align	4
        /*0000*/ 	.byte	0x02, 0x02, 0x02, 0x00, 0x02, 0x05, 0x05, 0x00, 0x02, 0x03, 0x00, 0x00, 0x02, 0x06, 0x01, 0x00


//--------------------- .nv.callgraph             --------------------------
	.section	.nv.callgraph,"",@"SHT_CUDA_CALLGRAPH"
	.align	4
	.sectionentsize	8
	.align		4
        /*0000*/ 	.word	0x00000000
	.align		4
        /*0004*/ 	.word	0xffffffff
	.align		4
        /*0008*/ 	.word	0x00000000
	.align		4
        /*000c*/ 	.word	0xfffffffe
	.align		4
        /*0010*/ 	.word	0x00000000
	.align		4
        /*0014*/ 	.word	0xfffffffd
	.align		4
        /*0018*/ 	.word	0x00000000
	.align		4
        /*001c*/ 	.word	0xfffffffc


//--------------------- .text.matmul_kernel       --------------------------
	.section	.text.matmul_kernel,"ax",@progbits
	.align	128
        .global         matmul_kernel
        .type           matmul_kernel,@function
        .size           matmul_kernel,(.L_x_21 - matmul_kernel)
        .other          matmul_kernel,@"STO_CUDA_ENTRY STV_DEFAULT"
matmul_kernel:
.text.matmul_kernel:
[----:B------:R-:W1:Y:S01]  /*0000*/  LDC R1, c[0x0][0x37c] ;  /* 0x0000df00ff017b82 */ /* 0x000e620000000800 */
[----:B------:R-:W2:Y:S02]  /*0010*/  S2R R128, SR_TID.X ;  /* 0x0000000000807919 */ /* 0x000ea40000002100 */
[----:B--2---:R-:W-:-:S04]  /*0020*/  ISETP.GE.U32.AND P0, PT, R128, 0x20, PT ;  /* 0x000000208000780c */ /* 0x004fc80003f06070 */
[----:B------:R-:W-:-:S09]  /*0030*/  P2R R0, PR, RZ, 0x1 ;  /* 0x00000001ff007803 */ /* 0x000fd20000000000 */
[----:B------:R-:W-:Y:S05]  /*0040*/  @P0 BRA `(.L_x_0) ;  /* 0x0000000000b80947 */ /* 0x000fea0003800000 */
[----:B------:R-:W2:Y:S01]  /*0050*/  S2UR UR6, SR_CgaCtaId ;  /* 0x00000000000679c3 */ /* 0x000ea20000008800 */
[----:B------:R-:W-:Y:S01]  /*0060*/  NOP ;  /* 0x0000000000007918 */ /* 0x000fe20000000000 */
[----:B------:R-:W-:Y:S02]  /*0070*/  UMOV UR4, 0x40 ;  /* 0x0000004000047882 */ /* 0x000fe40000000000 */
[----:B--2---:R-:W-:-:S09]  /*0080*/  ULEA UR4, UR6, UR4, 0x18 ;  /* 0x0000000406047291 */ /* 0x004fd2000f8ec0ff */
[----:B------:R-:W2:Y:S01]  /*0090*/  LDS.U8 R0, [UR4] ;  /* 0x00000004ff007984 */ /* 0x000ea20008000000 */
[----:B------:R-:W-:Y:S02]  /*00a0*/  UMOV UR4, 0x400 ;  /* 0x0000040000047882 */ /* 0x000fe40000000000 */
[----:B------:R-:W-:Y:S01]  /*00b0*/  ULEA UR4, UR6, UR4, 0x18 ;  /* 0x0000000406047291 */ /* 0x000fe2000f8ec0ff */
[----:B--2---:R-:W-:-:S13]  /*00c0*/  ISETP.NE.AND P0, PT, R0, RZ, PT ;  /* 0x000000ff0000720c */ /* 0x004fda0003f05270 */
[----:B------:R-:W-:Y:S05]  /*00d0*/  @P0 BRA `(.L_x_1) ;  /* 0x00000000007c0947 */ /* 0x000fea0003800000 */
[----:B------:R-:W-:-:S13]  /*00e0*/  ELECT P0, URZ, PT ;  /* 0x0000000000ff782f */ /* 0x000fda0003800000 */
[----:B------:R-:W-:Y:S05]  /*00f0*/  @!P0 BRA `(.L_x_2) ;  /* 0x0000000000848947 */ /* 0x000fea0003800000 */
[----:B------:R-:W-:Y:S01]  /*0100*/  UMOV UR5, 0x4 ;  /* 0x0000000400057882 */ /* 0x000fe20000000000 */
[----:B------:R-:W-:Y:S02]  /*0110*/  IMAD.MOV.U32 R4, RZ, RZ, 0x1 ;  /* 0x00000001ff047424 */ /* 0x000fe400078e00ff */
[----:B------:R-:W-:Y:S02]  /*0120*/  IMAD.MOV.U32 R5, RZ, RZ, 0xf ;  /* 0x0000000fff057424 */ /* 0x000fe400078e00ff */
[----:B------:R-:W-:Y:S04]  /*0130*/  DEPBAR.LE SB2, 0x36 ;  /* 0x0000ad800000791a */ /* 0x000fe80000000000 */
[----:B------:R-:W2:Y:S02]  /*0140*/  UTCATOMSWS.FIND_AND_SET.ALIGN UP0, UR5, UR5 ;  /* 0x00000005000575e3 */ /* 0x000ea40008000800 */
[----:B--2---:R-:W-:-:S04]  /*0150*/  PLOP3.LUT P0, PT, PT, PT, UP0, 0x80, 0x8 ;  /* 0x000000000008781c */ /* 0x004fc80003f0f008 */
[----:B------:R-:W-:-:S04]  /*0160*/  SEL R0, RZ, 0xffffffff, !P0 ;  /* 0xffffffffff007807 */ /* 0x000fc80004000000 */
[----:B------:R-:W-:Y:S01]  /*0170*/  ISETP.NE.AND P0, PT, R0, RZ, PT ;  /* 0x000000ff0000720c */ /* 0x000fe20003f05270 */
[----:B------:R-:W-:-:S12]  /*0180*/  IMAD.U32 R0, RZ, RZ, UR5 ;  /* 0x00000005ff007e24 */ /* 0x000fd8000f8e00ff */
[----:B------:R-:W-:Y:S05]  /*0190*/  @P0 BRA `(.L_x_3) ;  /* 0x0000000000240947 */ /* 0x000fea0003800000 */
.L_x_4:
[----:B------:R-:W-:Y:S05]  /*01a0*/  NANOSLEEP 0x64 ;  /* 0x000000640000795d */ /* 0x000fea0003800000 */
[----:B------:R-:W-:-:S05]  /*01b0*/  UMOV UR5, 0x4 ;  /* 0x0000000400057882 */ /* 0x000fca0000000000 */
[----:B------:R-:W-:Y:S04]  /*01c0*/  DEPBAR.LE SB2, 0x36 ;  /* 0x0000ad800000791a */ /* 0x000fe80000000000 */
[----:B------:R-:W2:Y:S02]  /*01d0*/  UTCATOMSWS.FIND_AND_SET.ALIGN UP0, UR5, UR5 ;  /* 0x00000005000575e3 */ /* 0x000ea40008000800 */
[----:B--2---:R-:W-:-:S04]  /*01e0*/  PLOP3.LUT P0, PT, PT, PT, UP0, 0x80, 0x8 ;  /* 0x000000000008781c */ /* 0x004fc80003f0f008 */
[----:B------:R-:W-:-:S04]  /*01f0*/  SEL R0, RZ, 0xffffffff, !P0 ;  /* 0xffffffffff007807 */ /* 0x000fc80004000000 */
[----:B------:R-:W-:Y:S01]  /*0200*/  ISETP.NE.AND P0, PT, R0, RZ, PT ;  /* 0x000000ff0000720c */ /* 0x000fe20003f05270 */
[----:B------:R-:W-:-:S12]  /*0210*/  IMAD.U32 R0, RZ, RZ, UR5 ;  /* 0x00000005ff007e24 */ /* 0x000fd8000f8e00ff */
[----:B------:R-:W-:Y:S05]  /*0220*/  @!P0 BRA `(.L_x_4) ;  /* 0xfffffffc00dc8947 */ /* 0x000fea000383ffff */
.L_x_3:
[C---:B------:R-:W-:Y:S01]  /*0230*/  VIADD R3, R0.reuse, 0x10 ;  /* 0x0000001000037836 */ /* 0x040fe20000000000 */
[----:B------:R-:W-:Y:S01]  /*0240*/  UMOV UR5, 0x50 ;  /* 0x0000005000057882 */ /* 0x000fe20000000000 */
[----:B------:R-:W-:Y:S01]  /*0250*/  SHF.L.U32 R2, R5, R0, RZ ;  /* 0x0000000005027219 */ /* 0x000fe200000006ff */
[----:B------:R-:W-:Y:S01]  /*0260*/  ULEA UR5, UR6, UR5, 0x18 ;  /* 0x0000000506057291 */ /* 0x000fe2000f8ec0ff */
[----:B------:R-:W-:Y:S01]  /*0270*/  IMAD.SHL.U32 R0, R0, 0x20, RZ ;  /* 0x0000002000007824 */ /* 0x000fe200078e00ff */
[----:B------:R-:W-:-:S04]  /*0280*/  SHF.L.U32 R3, R4, R3, RZ ;  /* 0x0000000304037219 */ /* 0x000fc800000006ff */
[----:B------:R-:W-:-:S05]  /*0290*/  LOP3.LUT R2, R3, R2, RZ, 0xfc, !PT ;  /* 0x0000000203027212 */ /* 0x000fca00078efcff */
[----:B------:R2:W-:Y:S04]  /*02a0*/  ATOMS.OR RZ, [UR5], R2 ;  /* 0x00000002ffff798c */ /* 0x0005e8000b000005 */
[----:B------:R2:W-:Y:S01]  /*02b0*/  STS [UR4], R0 ;  /* 0x00000000ff007988 */ /* 0x0005e20008000804 */
[----:B------:R-:W-:Y:S05]  /*02c0*/  BRA `(.L_x_2) ;  /* 0x0000000000107947 */ /* 0x000fea0003800000 */
.L_x_1:
[----:B------:R-:W-:Y:S01]  /*02d0*/  IMAD.MOV.U32 R0, RZ, RZ, -0x1 ;  /* 0xffffffffff007424 */ /* 0x000fe200078e00ff */
[----:B------:R-:W-:-:S04]  /*02e0*/  MOV R2, 0x310 ;  /* 0x0000031000027802 */ /* 0x000fc80000000f00 */
[----:B------:R2:W-:Y:S03]  /*02f0*/  STS [UR4], R0 ;  /* 0x00000000ff007988 */ /* 0x0005e60008000804 */
[----:B-12---:R-:W-:Y:S05]  /*0300*/  CALL.REL.NOINC `($__internal_1_$__cuda_sm10x_tcgen05_guardrail_trap_phase_invalid_during_alloc) ;  /* 0x0000009400887944 */ /* 0x006fea0003c00000 */
.L_x_2:
[----:B------:R-:W-:Y:S05]  /*0310*/  WARPSYNC.ALL ;  /* 0x0000000000007948 */ /* 0x000fea0003800000 */
[----:B------:R-:W-:Y:S01]  /*0320*/  NOP ;  /* 0x0000000000007918 */ /* 0x000fe20000000000 */
.L_x_0:
[----:B------:R-:W3:Y:S08]  /*0330*/  LDC.64 R32, c[0x0][0x398] ;  /* 0x0000e600ff207b82 */ /* 0x000ef00000000a00 */
[----:B------:R-:W4:Y:S02]  /*0340*/  S2UR UR5, SR_CgaSize ;  /* 0x00000000000579c3 */ /* 0x000f240000008a00 */
[----:B----4-:R-:W-:-:S12]  /*0350*/  UIMAD UR5, UR5, -0xa0, URZ ;  /* 0xffffff60050578a4 */ /* 0x010fd8000f8e02ff */
[----:B------:R-:W4:Y:S01]  /*0360*/  LDCU UR5, c[0x0][UR5+0x2b0] ;  /* 0x00005600050577ac */ /* 0x000f220008000800 */
[C---:B------:R-:W-:Y:S01]  /*0370*/  LOP3.LUT R127, R128.reuse, 0x7f, RZ, 0xc0, !PT ;  /* 0x0000007f807f7812 */ /* 0x040fe200078ec0ff */
[----:B------:R-:W-:Y:S01]  /*0380*/  IMAD.MOV.U32 R24, RZ, RZ, RZ ;  /* 0x000000ffff187224 */ /* 0x000fe200078e00ff */
[----:B------:R-:W-:Y:S01]  /*0390*/  SHF.R.U32.HI R22, RZ, 0x5, R128 ;  /* 0x00000005ff167819 */ /* 0x000fe20000011680 */
[----:B------:R-:W-:Y:S01]  /*03a0*/  BAR.SYNC.DEFER_BLOCKING 0x0 ;  /* 0x0000000000007b1d */ /* 0x000fe20000010000 */
[----:B------:R-:W-:-:S07]  /*03b0*/  ISETP.GE.U32.AND P3, PT, R128, 0x20, PT ;  /* 0x000000208000780c */ /* 0x000fce0003f66070 */
[----:B------:R-:W5:Y:S08]  /*03c0*/  S2UR UR4, SR_CTAID.X ;  /* 0x00000000000479c3 */ /* 0x000f700000002500 */
[----:B------:R-:W2:Y:S02]  /*03d0*/  LDC R143, c[0x0][0x3a0] ;  /* 0x0000e800ff8f7b82 */ /* 0x000ea40000000800 */
[----:B--23--:R-:W-:Y:S01]  /*03e0*/  VIADD R0, R33, 0x7f ;  /* 0x0000007f21007836 */ /* 0x00cfe20000000000 */
[----:B------:R-:W-:-:S04]  /*03f0*/  IABS R23, R33 ;  /* 0x0000002100177213 */ /* 0x000fc80000000000 */
[----:B------:R-:W-:-:S04]  /*0400*/  SHF.R.S32.HI R3, RZ, 0x1f, R0 ;  /* 0x0000001fff037819 */ /* 0x000fc80000011400 */
[----:B------:R-:W-:Y:S02]  /*0410*/  LEA.HI R3, R3, R0, RZ, 0x7 ;  /* 0x0000000003037211 */ /* 0x000fe400078f38ff */
[----:B-----5:R-:W-:Y:S01]  /*0420*/  I2FP.F32.U32 R5, UR4 ;  /* 0x0000000400057c45 */ /* 0x020fe20008201000 */
[----:B------:R-:W2:Y:S01]  /*0430*/  S2UR UR4, SR_CgaCtaId ;  /* 0x00000000000479c3 */ /* 0x000ea20000008800 */
[----:B------:R-:W-:-:S03]  /*0440*/  SHF.R.S32.HI R3, RZ, 0x7, R3 ;  /* 0x00000007ff037819 */ /* 0x000fc60000011403 */
[----:B----4-:R-:W-:Y:S02]  /*0450*/  FMUL R5, R5, UR5 ;  /* 0x0000000505057c20 */ /* 0x010fe40008400000 */
[----:B------:R-:W-:-:S04]  /*0460*/  IMAD.SHL.U32 R4, R3, 0x8, RZ ;  /* 0x0000000803047824 */ /* 0x000fc800078e00ff */
[----:B------:R-:W-:Y:S01]  /*0470*/  F2I.U32.TRUNC.NTZ R5, R5 ;  /* 0x0000000500057305 */ /* 0x000fe2000020f000 */
[----:B------:R-:W-:-:S07]  /*0480*/  IABS R7, R4 ;  /* 0x0000000400077213 */ /* 0x000fce0000000000 */
[----:B------:R-:W3:Y:S08]  /*0490*/  I2F.RP R0, R7 ;  /* 0x0000000700007306 */ /* 0x000ef00000209400 */
[----:B---3--:R-:W3:Y:S02]  /*04a0*/  MUFU.RCP R0, R0 ;  /* 0x0000000000007308 */ /* 0x008ee40000001000 */
[----:B---3--:R-:W-:Y:S01]  /*04b0*/  VIADD R2, R0, 0xffffffe ;  /* 0x0ffffffe00027836 */ /* 0x008fe20000000000 */
[----:B------:R-:W-:-:S05]  /*04c0*/  IABS R0, R5 ;  /* 0x0000000500007213 */ /* 0x000fca0000000000 */
[----:B------:R3:W4:Y:S02]  /*04d0*/  F2I.FTZ.U32.TRUNC.NTZ R3, R2 ;  /* 0x0000000200037305 */ /* 0x000724000021f000 */
[----:B---3--:R-:W-:Y:S02]  /*04e0*/  IMAD.MOV.U32 R2, RZ, RZ, RZ ;  /* 0x000000ffff027224 */ /* 0x008fe400078e00ff */
[----:B----4-:R-:W-:-:S04]  /*04f0*/  IMAD.MOV R6, RZ, RZ, -R3 ;  /* 0x000000ffff067224 */ /* 0x010fc800078e0a03 */
[----:B------:R-:W-:Y:S01]  /*0500*/  IMAD R9, R6, R7, RZ ;  /* 0x0000000706097224 */ /* 0x000fe200078e02ff */
[----:B------:R-:W-:-:S03]  /*0510*/  IABS R6, R4 ;  /* 0x0000000400067213 */ /* 0x000fc60000000000 */
[----:B------:R-:W-:-:S04]  /*0520*/  IMAD.HI.U32 R3, R3, R9, R2 ;  /* 0x0000000903037227 */ /* 0x000fc800078e0002 */
[----:B------:R-:W-:Y:S02]  /*0530*/  IMAD.MOV R2, RZ, RZ, -R6 ;  /* 0x000000ffff027224 */ /* 0x000fe400078e0a06 */
[----:B------:R-:W-:-:S04]  /*0540*/  IMAD.HI.U32 R3, R3, R0, RZ ;  /* 0x0000000003037227 */ /* 0x000fc800078e00ff */
[----:B------:R-:W-:-:S05]  /*0550*/  IMAD R0, R3, R2, R0 ;  /* 0x0000000203007224 */ /* 0x000fca00078e0200 */
[----:B------:R-:W-:-:S13]  /*0560*/  ISETP.GT.U32.AND P1, PT, R7, R0, PT ;  /* 0x000000000700720c */ /* 0x000fda0003f24070 */
[----:B------:R-:W-:Y:S02]  /*0570*/  @!P1 IMAD.IADD R0, R0, 0x1, -R7 ;  /* 0x0000000100009824 */ /* 0x000fe400078e0a07 */
[----:B------:R-:W-:Y:S01]  /*0580*/  @!P1 VIADD R3, R3, 0x1 ;  /* 0x0000000103039836 */ /* 0x000fe20000000000 */
[----:B------:R-:W-:Y:S02]  /*0590*/  ISETP.NE.AND P1, PT, R4, RZ, PT ;  /* 0x000000ff0400720c */ /* 0x000fe40003f25270 */
[----:B------:R-:W-:Y:S02]  /*05a0*/  ISETP.GE.U32.AND P0, PT, R0, R7, PT ;  /* 0x000000070000720c */ /* 0x000fe40003f06070 */
[----:B------:R-:W-:-:S04]  /*05b0*/  LOP3.LUT R0, R5, R4, RZ, 0x3c, !PT ;  /* 0x0000000405007212 */ /* 0x000fc800078e3cff */
[----:B------:R-:W-:Y:S01]  /*05c0*/  ISETP.GE.AND P2, PT, R0, RZ, PT ;  /* 0x000000ff0000720c */ /* 0x000fe20003f46270 */
[----:B------:R-:W-:-:S06]  /*05d0*/  VIADD R0, R32, 0x7f ;  /* 0x0000007f20007836 */ /* 0x000fcc0000000000 */
[----:B------:R-:W-:-:S04]  /*05e0*/  @P0 VIADD R3, R3, 0x1 ;  /* 0x0000000103030836 */ /* 0x000fc80000000000 */
[----:B------:R-:W-:Y:S01]  /*05f0*/  IMAD.MOV.U32 R2, RZ, RZ, R3 ;  /* 0x000000ffff027224 */ /* 0x000fe200078e0003 */
[----:B------:R-:W-:-:S03]  /*0600*/  SHF.R.S32.HI R3, RZ, 0x1f, R0 ;  /* 0x0000001fff037819 */ /* 0x000fc60000011400 */
[----:B------:R-:W-:Y:S01]  /*0610*/  @!P2 IMAD.MOV R2, RZ, RZ, -R2 ;  /* 0x000000ffff02a224 */ /* 0x000fe200078e0a02 */
[----:B------:R-:W-:Y:S02]  /*0620*/  @!P1 LOP3.LUT R2, RZ, R4, RZ, 0x33, !PT ;  /* 0x00000004ff029212 */ /* 0x000fe400078e33ff */
[----:B------:R-:W-:-:S03]  /*0630*/  LEA.HI R3, R3, R0, RZ, 0x7 ;  /* 0x0000000003037211 */ /* 0x000fc600078f38ff */
[----:B------:R-:W-:Y:S02]  /*0640*/  IMAD.SHL.U32 R6, R2, 0x8, RZ ;  /* 0x0000000802067824 */ /* 0x000fe400078e00ff */
[----:B------:R-:W-:-:S03]  /*0650*/  IMAD.MOV R2, RZ, RZ, -R2 ;  /* 0x000000ffff027224 */ /* 0x000fc600078e0a02 */
[----:B------:R-:W-:Y:S01]  /*0660*/  LEA.HI.SX32 R3, R3, -R6, 0x19 ;  /* 0x8000000603037211 */ /* 0x000fe200078fcaff */
[----:B------:R-:W-:-:S03]  /*0670*/  IMAD R8, R4, R2, R5 ;  /* 0x0000000204087224 */ /* 0x000fc600078e0205 */
[----:B------:R-:W-:-:S04]  /*0680*/  VIMNMX R11, PT, PT, R3, 0x8, PT ;  /* 0x00000008030b7848 */ /* 0x000fc80003fe0100 */
[-C--:B------:R-:W-:Y:S02]  /*0690*/  IABS R7, R11.reuse ;  /* 0x0000000b00077213 */ /* 0x080fe40000000000 */
[----:B------:R-:W-:Y:S02]  /*06a0*/  IABS R4, R11 ;  /* 0x0000000b00047213 */ /* 0x000fe40000000000 */
[----:B------:R-:W3:Y:S08]  /*06b0*/  I2F.RP R0, R7 ;  /* 0x0000000700007306 */ /* 0x000ef00000209400 */
[----:B---3--:R-:W3:Y:S02]  /*06c0*/  MUFU.RCP R0, R0 ;  /* 0x0000000000007308 */ /* 0x008ee40000001000 */
[----:B---3--:R-:W-:-:S02]  /*06d0*/  VIADD R3, R0, 0xffffffe ;  /* 0x0ffffffe00037836 */ /* 0x008fc40000000000 */
[----:B------:R-:W-:-:S04]  /*06e0*/  IMAD.MOV R0, RZ, RZ, -R4 ;  /* 0x000000ffff007224 */ /* 0x000fc800078e0a04 */
[----:B------:R-:W3:Y:S02]  /*06f0*/  F2I.FTZ.U32.TRUNC.NTZ R3, R3 ;  /* 0x0000000300037305 */ /* 0x000ee4000021f000 */
[----:B---3--:R-:W-:-:S04]  /*0700*/  IMAD.MOV R9, RZ, RZ, -R3 ;  /* 0x000000ffff097224 */ /* 0x008fc800078e0a03 */
[----:B------:R-:W-:Y:S01]  /*0710*/  IMAD.MOV.U32 R2, RZ, RZ, R9 ;  /* 0x000000ffff027224 */ /* 0x000fe200078e0009 */
[----:B------:R-:W-:-:S03]  /*0720*/  IABS R9, R8 ;  /* 0x0000000800097213 */ /* 0x000fc60000000000 */
[----:B------:R-:W-:Y:S02]  /*0730*/  IMAD R5, R2, R7, RZ ;  /* 0x0000000702057224 */ /* 0x000fe400078e02ff */
[----:B------:R-:W-:-:S04]  /*0740*/  IMAD.MOV.U32 R2, RZ, RZ, RZ ;  /* 0x000000ffff027224 */ /* 0x000fc800078e00ff */
[----:B------:R-:W-:Y:S01]  /*0750*/  IMAD.HI.U32 R2, R3, R5, R2 ;  /* 0x0000000503027227 */ /* 0x000fe200078e0002 */
[----:B------:R-:W-:-:S05]  /*0760*/  IABS R3, R32 ;  /* 0x0000002000037213 */ /* 0x000fca0000000000 */
[----:B------:R-:W-:-:S04]  /*0770*/  IMAD.HI.U32 R2, R2, R9, RZ ;  /* 0x0000000902027227 */ /* 0x000fc800078e00ff */
[----:B------:R-:W-:Y:S02]  /*0780*/  IMAD R0, R2, R0, R9 ;  /* 0x0000000002007224 */ /* 0x000fe400078e0209 */
[----:B------:R-:W-:-:S03]  /*0790*/  IMAD.MOV.U32 R9, RZ, RZ, R3 ;  /* 0x000000ffff097224 */ /* 0x000fc600078e0003 */
[----:B------:R-:W-:Y:S01]  /*07a0*/  ISETP.GT.U32.AND P1, PT, R7, R0, PT ;  /* 0x000000000700720c */ /* 0x000fe20003f24070 */
[----:B------:R-:W3:-:S12]  /*07b0*/  I2F.RP R4, R9 ;  /* 0x0000000900047306 */ /* 0x000ed80000209400 */
[----:B------:R-:W-:Y:S02]  /*07c0*/  @!P1 IMAD.IADD R0, R0, 0x1, -R7 ;  /* 0x0000000100009824 */ /* 0x000fe400078e0a07 */
[----:B------:R-:W-:Y:S01]  /*07d0*/  @!P1 VIADD R2, R2, 0x1 ;  /* 0x0000000102029836 */ /* 0x000fe20000000000 */
[----:B---3--:R-:W3:Y:S01]  /*07e0*/  MUFU.RCP R4, R4 ;  /* 0x0000000400047308 */ /* 0x008ee20000001000 */
[----:B------:R-:W-:Y:S02]  /*07f0*/  ISETP.NE.AND P1, PT, R11, RZ, PT ;  /* 0x000000ff0b00720c */ /* 0x000fe40003f25270 */
[----:B------:R-:W-:Y:S02]  /*0800*/  ISETP.GE.U32.AND P0, PT, R0, R7, PT ;  /* 0x000000070000720c */ /* 0x000fe40003f06070 */
[----:B------:R-:W-:-:S04]  /*0810*/  LOP3.LUT R0, R8, R11, RZ, 0x3c, !PT ;  /* 0x0000000b08007212 */ /* 0x000fc800078e3cff */
[----:B------:R-:W-:-:S07]  /*0820*/  ISETP.GE.AND P2, PT, R0, RZ, PT ;  /* 0x000000ff0000720c */ /* 0x000fce0003f46270 */
[----:B------:R-:W-:Y:S02]  /*0830*/  @P0 VIADD R2, R2, 0x1 ;  /* 0x0000000102020836 */ /* 0x000fe40000000000 */
[----:B---3--:R-:W-:Y:S02]  /*0840*/  VIADD R3, R4, 0xffffffe ;  /* 0x0ffffffe04037836 */ /* 0x008fe40000000000 */
[----:B------:R-:W-:Y:S01]  /*0850*/  IMAD.MOV.U32 R124, RZ, RZ, R2 ;  /* 0x000000ffff7c7224 */ /* 0x000fe200078e0002 */
[----:B------:R-:W-:Y:S01]  /*0860*/  MOV R2, 0x400 ;  /* 0x0000040000027802 */ /* 0x000fe20000000f00 */
[----:B------:R-:W3:Y:S02]  /*0870*/  I2F.RP R4, R23 ;  /* 0x0000001700047306 */ /* 0x000ee40000209400 */
[----:B------:R-:W-:Y:S01]  /*0880*/  @!P2 IMAD.MOV R124, RZ, RZ, -R124 ;  /* 0x000000ffff7ca224 */ /* 0x000fe200078e0a7c */
[----:B------:R-:W-:Y:S02]  /*0890*/  @!P1 LOP3.LUT R124, RZ, R11, RZ, 0x33, !PT ;  /* 0x0000000bff7c9212 */ /* 0x000fe400078e33ff */
[----:B------:R-:W-:-:S02]  /*08a0*/  R2UR UR10, R2 ;  /* 0x00000000020a72ca */ /* 0x000fc400000e0000 */
[----:B------:R-:W-:Y:S01]  /*08b0*/  ISETP.NE.AND P1, PT, R32, RZ, PT ;  /* 0x000000ff2000720c */ /* 0x000fe20003f25270 */
[----:B------:R-:W4:Y:S01]  /*08c0*/  F2I.FTZ.U32.TRUNC.NTZ R3, R3 ;  /* 0x0000000300037305 */ /* 0x000f22000021f000 */
[----:B------:R-:W-:Y:S02]  /*08d0*/  IMAD.MOV R0, RZ, RZ, -R124 ;  /* 0x000000ffff007224 */ /* 0x000fe400078e0a7c */
[----:B------:R-:W-:Y:S02]  /*08e0*/  IMAD.SHL.U32 R124, R124, 0x80, RZ ;  /* 0x000000807c7c7824 */ /* 0x000fe400078e00ff */
[----:B------:R-:W-:-:S03]  /*08f0*/  IMAD R0, R11, R0, R8 ;  /* 0x000000000b007224 */ /* 0x000fc600078e0208 */
[----:B---3--:R-:W3:Y:S01]  /*0900*/  MUFU.RCP R4, R4 ;  /* 0x0000000400047308 */ /* 0x008ee20000001000 */
[----:B------:R-:W-:Y:S01]  /*0910*/  IMAD.IADD R0, R6, 0x1, R0 ;  /* 0x0000000106007824 */ /* 0x000fe200078e0200 */
[----:B--2---:R-:W-:Y:S01]  /*0920*/  ULEA UR10, UR4, UR10, 0x18 ;  /* 0x0000000a040a7291 */ /* 0x004fe2000f8ec0ff */
[----:B------:R-:W2:Y:S02]  /*0930*/  S2R R6, SR_CgaCtaId ;  /* 0x0000000000067919 */ /* 0x000ea40000008800 */
[----:B------:R-:W-:Y:S02]  /*0940*/  IMAD R126, R0, 0x80, R127 ;  /* 0x00000080007e7824 */ /* 0x000fe400078e027f */
[----:B----4-:R-:W-:-:S03]  /*0950*/  IMAD.MOV R2, RZ, RZ, -R3 ;  /* 0x000000ffff027224 */ /* 0x010fc600078e0a03 */
[----:B------:R-:W-:Y:S01]  /*0960*/  IABS R0, R126 ;  /* 0x0000007e00007213 */ /* 0x000fe20000000000 */
[----:B------:R-:W-:Y:S01]  /*0970*/  IMAD R5, R2, R9, RZ ;  /* 0x0000000902057224 */ /* 0x000fe200078e02ff */
[----:B------:R-:W4:Y:S01]  /*0980*/  LDS R7, [UR10] ;  /* 0x0000000aff077984 */ /* 0x000f220008000800 */
[----:B------:R-:W-:Y:S01]  /*0990*/  IMAD.MOV.U32 R2, RZ, RZ, RZ ;  /* 0x000000ffff027224 */ /* 0x000fe200078e00ff */
[----:B------:R-:W-:Y:S03]  /*09a0*/  BAR.SYNC.DEFER_BLOCKING 0x0 ;  /* 0x0000000000007b1d */ /* 0x000fe60000010000 */
[----:B------:R-:W-:Y:S01]  /*09b0*/  IMAD.HI.U32 R2, R3, R5, R2 ;  /* 0x0000000503027227 */ /* 0x000fe200078e0002 */
[----:B------:R-:W-:-:S03]  /*09c0*/  ISETP.GE.AND P2, PT, R126, RZ, PT ;  /* 0x000000ff7e00720c */ /* 0x000fc60003f46270 */
[----:B---3--:R-:W-:Y:S02]  /*09d0*/  VIADD R4, R4, 0xffffffe ;  /* 0x0ffffffe04047836 */ /* 0x008fe40000000000 */
[----:B------:R-:W-:Y:S02]  /*09e0*/  IMAD.HI.U32 R2, R2, R0, RZ ;  /* 0x0000000002027227 */ /* 0x000fe400078e00ff */
[----:B------:R-:W3:Y:S02]  /*09f0*/  F2I.FTZ.U32.TRUNC.NTZ R25, R4 ;  /* 0x0000000400197305 */ /* 0x000ee4000021f000 */
[----:B------:R-:W-:-:S04]  /*0a00*/  IMAD.MOV R2, RZ, RZ, -R2 ;  /* 0x000000ffff027224 */ /* 0x000fc800078e0a02 */
[C---:B------:R-:W-:Y:S02]  /*0a10*/  IMAD R0, R9.reuse, R2, R0 ;  /* 0x0000000209007224 */ /* 0x040fe400078e0200 */
[----:B------:R-:W-:Y:S02]  /*0a20*/  IMAD.SHL.U32 R2, R22, 0x200000, RZ ;  /* 0x0020000016027824 */ /* 0x000fe400078e00ff */
[----:B--2---:R-:W-:Y:S01]  /*0a30*/  IMAD.SHL.U32 R125, R6, 0x40, RZ ;  /* 0x00000040067d7824 */ /* 0x004fe200078e00ff */
[----:B------:R-:W-:Y:S02]  /*0a40*/  ISETP.GT.U32.AND P0, PT, R9, R0, PT ;  /* 0x000000000900720c */ /* 0x000fe40003f04070 */
[----:B------:R-:W-:Y:S01]  /*0a50*/  LOP3.LUT R2, R2, 0x600000, RZ, 0xc0, !PT ;  /* 0x0060000002027812 */ /* 0x000fe200078ec0ff */
[----:B------:R-:W-:Y:S02]  /*0a60*/  IMAD.IADD R3, R22, 0x1, R125 ;  /* 0x0000000116037824 */ /* 0x000fe400078e027d */
[----:B---3--:R-:W-:Y:S01]  /*0a70*/  IMAD.MOV R4, RZ, RZ, -R25 ;  /* 0x000000ffff047224 */ /* 0x008fe200078e0a19 */
[----:B------:R-:W-:-:S02]  /*0a80*/  R2UR UR11, R2 ;  /* 0x00000000020b72ca */ /* 0x000fc400000e0000 */
[----:B------:R-:W-:Y:S01]  /*0a90*/  LOP3.LUT R26, R124, 0x43, R3, 0xf8, !PT ;  /* 0x000000437c1a7812 */ /* 0x000fe200078ef803 */
[----:B------:R-:W-:Y:S01]  /*0aa0*/  IMAD R5, R4, R23, RZ ;  /* 0x0000001704057224 */ /* 0x000fe200078e02ff */
[----:B------:R-:W2:Y:S02]  /*0ab0*/  LDC.64 R2, c[0x0][0x3a8] ;  /* 0x0000ea00ff027b82 */ /* 0x000ea40000000a00 */
[----:B------:R-:W-:Y:S01]  /*0ac0*/  LOP3.LUT R86, R26, 0x4, RZ, 0xfc, !PT ;  /* 0x000000041a567812 */ /* 0x000fe200078efcff */
[----:B------:R-:W-:Y:S01]  /*0ad0*/  @!P0 IMAD.IADD R0, R0, 0x1, -R9 ;  /* 0x0000000100008824 */ /* 0x000fe200078e0a09 */
[----:B------:R-:W-:Y:S01]  /*0ae0*/  IABS R28, R26 ;  /* 0x0000001a001c7213 */ /* 0x000fe20000000000 */
[----:B------:R-:W-:Y:S01]  /*0af0*/  IMAD.HI.U32 R24, R25, R5, R24 ;  /* 0x0000000519187227 */ /* 0x000fe200078e0018 */
[----:B------:R-:W-:Y:S02]  /*0b00*/  IABS R30, R86 ;  /* 0x00000056001e7213 */ /* 0x000fe40000000000 */
[----:B------:R-:W-:-:S02]  /*0b10*/  ISETP.GT.U32.AND P0, PT, R9, R0, PT ;  /* 0x000000000900720c */ /* 0x000fc40003f04070 */
[----:B----4-:R-:W-:Y:S01]  /*0b20*/  R2UR UR18, R7 ;  /* 0x00000000071272ca */ /* 0x010fe200000e0000 */
[----:B------:R-:W-:-:S04]  /*0b30*/  IMAD.HI.U32 R4, R24, R28, RZ ;  /* 0x0000001c18047227 */ /* 0x000fc800078e00ff */
[----:B------:R-:W-:-:S04]  /*0b40*/  IMAD.HI.U32 R5, R24, R30, RZ ;  /* 0x0000001e18057227 */ /* 0x000fc800078e00ff */
[----:B------:R-:W-:Y:S02]  /*0b50*/  IMAD.MOV R4, RZ, RZ, -R4 ;  /* 0x000000ffff047224 */ /* 0x000fe400078e0a04 */
[----:B------:R-:W-:Y:S02]  /*0b60*/  @!P0 IMAD.IADD R0, R0, 0x1, -R9 ;  /* 0x0000000100008824 */ /* 0x000fe400078e0a09 */
[----:B------:R-:W-:Y:S02]  /*0b70*/  IMAD.MOV R5, RZ, RZ, -R5 ;  /* 0x000000ffff057224 */ /* 0x000fe400078e0a05 */
[----:B------:R-:W-:Y:S01]  /*0b80*/  IMAD.MOV.U32 R159, RZ, RZ, R0 ;  /* 0x000000ffff9f7224 */ /* 0x000fe200078e0000 */
[----:B------:R-:W-:Y:S06]  /*0b90*/  @P3 BRA `(.L_x_5) ;  /* 0x0000000000183947 */ /* 0x000fec0003800000 */
[----:B------:R-:W-:Y:S01]  /*0ba0*/  ELECT P0, URZ, PT ;  /* 0x0000000000ff782f */ /* 0x000fe20003800000 */
[----:B------:R-:W-:Y:S01]  /*0bb0*/  IMAD.MOV.U32 R0, RZ, RZ, 0x1 ;  /* 0x00000001ff007424 */ /* 0x000fe200078e00ff */
[----:B------:R-:W-:Y:S11]  /*0bc0*/  UVIRTCOUNT.DEALLOC.SMPOOL 0x80 ;  /* 0x000000800000784c */ /* 0x000ff60000000000 */
[----:B------:R-:W-:-:S04]  /*0bd0*/  @P0 MOV R7, 0x40 ;  /* 0x0000004000070802 */ /* 0x000fc80000000f00 */
[----:B------:R-:W-:-:S05]  /*0be0*/  @P0 LEA R7, R6, R7, 0x18 ;  /* 0x0000000706070211 */ /* 0x000fca00078ec0ff */
[----:B------:R3:W-:Y:S02]  /*0bf0*/  @P0 STS.U8 [R7], R0 ;  /* 0x0000000007000388 */ /* 0x0007e40000000000 */
.L_x_5:
[----:B------:R-:W4:Y:S01]  /*0c00*/  LDCU UR4, c[0x0][0x3a4] ;  /* 0x00007480ff0477ac */ /* 0x000f220008000800 */
[----:B------:R-:W-:Y:S01]  /*0c10*/  @!P2 IMAD.MOV R159, RZ, RZ, -R159 ;  /* 0x000000ffff9fa224 */ /* 0x000fe200078e0a9f */
[----:B------:R-:W-:Y:S01]  /*0c20*/  @!P1 LOP3.LUT R159, RZ, R32, RZ, 0x33, !PT ;  /* 0x00000020ff9f9212 */ /* 0x000fe200078e33ff */
[C---:B--2---:R-:W-:Y:S01]  /*0c30*/  IMAD.SHL.U32 R144, R2.reuse, 0x2, RZ ;  /* 0x0000000202907824 */ /* 0x044fe200078e00ff */
[----:B------:R-:W2:Y:S01]  /*0c40*/  LDCU.128 UR12, c[0x0][0x380] ;  /* 0x00007000ff0c77ac */ /* 0x000ea20008000c00 */
[C---:B------:R-:W-:Y:S01]  /*0c50*/  IMAD.SHL.U32 R142, R2.reuse, 0x4, RZ ;  /* 0x00000004028e7824 */ /* 0x040fe200078e00ff */
[----:B------:R-:W-:Y:S01]  /*0c60*/  LEA R161, R127, UR10, 0x7 ;  /* 0x0000000a7fa17c11 */ /* 0x000fe2000f8e38ff */
[C---:B------:R-:W-:Y:S01]  /*0c70*/  IMAD R150, R2.reuse, 0x18, RZ ;  /* 0x0000001802967824 */ /* 0x040fe200078e02ff */
[----:B------:R-:W-:Y:S01]  /*0c80*/  UIADD3 UR11, UPT, UPT, UR18, UR11, URZ ;  /* 0x0000000b120b7290 */ /* 0x000fe2000fffe0ff */
[----:B------:R-:W-:Y:S01]  /*0c90*/  IMAD R28, R23, R4, R28 ;  /* 0x00000004171c7224 */ /* 0x000fe200078e021c */
[----:B------:R-:W-:Y:S01]  /*0ca0*/  UIADD3 UR8, UPT, UPT, UR10, 0xe000, URZ ;  /* 0x0000e0000a087890 */ /* 0x000fe2000fffe0ff */
[----:B------:R-:W-:Y:S01]  /*0cb0*/  VIADD R4, R143, 0xfffffffd ;  /* 0xfffffffd8f047836 */ /* 0x000fe20000000000 */
[----:B------:R-:W5:Y:S01]  /*0cc0*/  LDCU.64 UR16, c[0x0][0x358] ;  /* 0x00006b00ff1077ac */ /* 0x000f620008000a00 */
[----:B------:R-:W-:Y:S01]  /*0cd0*/  IMAD R149, R2, 0x6, RZ ;  /* 0x0000000602957824 */ /* 0x000fe200078e02ff */
[----:B------:R-:W-:Y:S01]  /*0ce0*/  LOP3.LUT R87, R26, 0x30, RZ, 0xfc, !PT ;  /* 0x000000301a577812 */ /* 0x000fe200078efcff */
[----:B------:R-:W-:Y:S01]  /*0cf0*/  IMAD R30, R23, R5, R30 ;  /* 0x00000005171e7224 */ /* 0x000fe200078e021e */
[----:B------:R-:W-:Y:S01]  /*0d00*/  ISETP.GE.U32.AND P5, PT, R4, 0x7fffffde, PT ;  /* 0x7fffffde0400780c */ /* 0x000fe20003fa6070 */
[----:B------:R-:W-:Y:S01]  /*0d10*/  VIADD R5, R143, 0xfffffffc ;  /* 0xfffffffc8f057836 */ /* 0x000fe20000000000 */
[----:B------:R-:W-:Y:S01]  /*0d20*/  STTM.x64 tmem[UR11], RZ ;  /* 0x000000ff000079ed */ /* 0x000fe2000834000b */
[----:B----4-:R-:W-:Y:S01]  /*0d30*/  IMAD R159, R159, UR4, RZ ;  /* 0x000000049f9f7c24 */ /* 0x010fe2000f8e02ff */
[----:B------:R-:W4:Y:S01]  /*0d40*/  FENCE.VIEW.ASYNC.T ;  /* 0x00000000000073c6 */ /* 0x000f220000000200 */
[C---:B------:R-:W-:Y:S01]  /*0d50*/  IMAD.SHL.U32 R153, R2.reuse, 0x8, RZ ;  /* 0x0000000802997824 */ /* 0x040fe200078e00ff */
[----:B------:R-:W-:Y:S01]  /*0d60*/  ISETP.GE.U32.AND P3, PT, R5, 0x7fffffdd, PT ;  /* 0x7fffffdd0500780c */ /* 0x000fe20003f66070 */
[----:B------:R-:W-:Y:S01]  /*0d70*/  IMAD.SHL.U32 R123, R159, 0x4, RZ ;  /* 0x000000049f7b7824 */ /* 0x000fe200078e00ff */
[----:B------:R-:W-:Y:S01]  /*0d80*/  UMOV UR4, 0x1 ;  /* 0x0000000100047882 */ /* 0x000fe20000000000 */
[C---:B------:R-:W-:Y:S01]  /*0d90*/  IMAD R39, R2.reuse, 0x28, RZ ;  /* 0x0000002802277824 */ /* 0x040fe200078e02ff */
[----:B------:R-:W-:Y:S01]  /*0da0*/  IABS R94, R87 ;  /* 0x00000057005e7213 */ /* 0x000fe20000000000 */
[C---:B------:R-:W-:Y:S01]  /*0db0*/  IMAD R155, R2.reuse, 0xa, RZ ;  /* 0x0000000a029b7824 */ /* 0x040fe200078e02ff */
[----:B--2---:R-:W-:Y:S01]  /*0dc0*/  IADD3 R20, P0, PT, R123, UR12, RZ ;  /* 0x0000000c7b147c10 */ /* 0x004fe2000ff1e0ff */
[----:B------:R-:W-:Y:S01]  /*0dd0*/  IMAD R43, R2, 0x30, RZ ;  /* 0x00000030022b7824 */ /* 0x000fe200078e02ff */
[----:B------:R-:W-:Y:S01]  /*0de0*/  LOP3.LUT R89, R26, 0x34, RZ, 0xfc, !PT ;  /* 0x000000341a597812 */ /* 0x000fe200078efcff */
[C---:B------:R-:W-:Y:S01]  /*0df0*/  IMAD R146, R2.reuse, 0xc, RZ ;  /* 0x0000000c02927824 */ /* 0x040fe200078e02ff */
[----:B------:R-:W-:Y:S01]  /*0e00*/  LEA.HI.X.SX32 R21, R159, UR13, 0x2, P0 ;  /* 0x0000000d9f157c11 */ /* 0x000fe200080f16ff */
[C---:B------:R-:W-:Y:S01]  /*0e10*/  IMAD R47, R2.reuse, 0x38, RZ ;  /* 0x00000038022f7824 */ /* 0x040fe200078e02ff */
[CC--:B------:R-:W-:Y:S01]  /*0e20*/  LEA R16, P0, R2.reuse, R20.reuse, 0x3 ;  /* 0x0000001402107211 */ /* 0x0c0fe200078018ff */
[----:B------:R-:W-:Y:S01]  /*0e30*/  IMAD R158, R2, 0xe, RZ ;  /* 0x0000000e029e7824 */ /* 0x000fe200078e02ff */
[-C--:B------:R-:W-:Y:S01]  /*0e40*/  IADD3 R18, P1, PT, R142, R20.reuse, RZ ;  /* 0x000000148e127210 */ /* 0x080fe20007f3e0ff */
[----:B------:R-:W-:Y:S01]  /*0e50*/  IMAD R145, R2, 0x3, RZ ;  /* 0x0000000302917824 */ /* 0x000fe200078e02ff */
[-C--:B------:R-:W-:Y:S01]  /*0e60*/  LEA.HI.X.SX32 R17, R144, R21.reuse, 0x2, P0 ;  /* 0x0000001590117211 */ /* 0x080fe200000f16ff */
[C---:B------:R-:W-:Y:S01]  /*0e70*/  IMAD R148, R2.reuse, 0x14, RZ ;  /* 0x0000001402947824 */ /* 0x040fe200078e02ff */
[CC--:B------:R-:W-:Y:S01]  /*0e80*/  LEA R12, P0, R2.reuse, R20.reuse, 0x4 ;  /* 0x00000014020c7211 */ /* 0x0c0fe200078020ff */
[C---:B------:R-:W-:Y:S01]  /*0e90*/  IMAD.SHL.U32 R162, R2.reuse, 0x10, RZ ;  /* 0x0000001002a27824 */ /* 0x040fe200078e00ff */
[CC--:B------:R-:W-:Y:S01]  /*0ea0*/  LEA.HI.X.SX32 R19, R2.reuse, R21.reuse, 0x2, P1 ;  /* 0x0000001502137211 */ /* 0x0c0fe200008f16ff */
[----:B------:R-:W-:Y:S01]  /*0eb0*/  IMAD R147, R2, 0x5, RZ ;  /* 0x0000000502937824 */ /* 0x000fe200078e02ff */
[-C--:B------:R-:W-:Y:S01]  /*0ec0*/  LEA.HI.X.SX32 R13, R142, R21.reuse, 0x2, P0 ;  /* 0x000000158e0d7211 */ /* 0x080fe200000f16ff */
[----:B------:R-:W-:Y:S01]  /*0ed0*/  IMAD R55, R2, 0x48, RZ ;  /* 0x0000004802377824 */ /* 0x000fe200078e02ff */
[-C--:B------:R-:W-:Y:S01]  /*0ee0*/  IADD3 R8, P0, PT, R150, R20.reuse, RZ ;  /* 0x0000001496087210 */ /* 0x080fe20007f1e0ff */
[----:B------:R-:W-:Y:S01]  /*0ef0*/  IMAD R152, R2, 0x1c, RZ ;  /* 0x0000001c02987824 */ /* 0x000fe200078e02ff */
[-C--:B------:R-:W-:Y:S01]  /*0f00*/  IADD3 R14, P1, PT, R146, R20.reuse, RZ ;  /* 0x00000014920e7210 */ /* 0x080fe20007f3e0ff */
[C---:B------:R-:W-:Y:S01]  /*0f10*/  IMAD R166, R2.reuse, 0x12, RZ ;  /* 0x0000001202a67824 */ /* 0x040fe200078e02ff */
[-C--:B------:R-:W-:Y:S01]  /*0f20*/  LEA.HI.X.SX32 R9, R149, R21.reuse, 0x2, P0 ;  /* 0x0000001595097211 */ /* 0x080fe200000f16ff */
[C---:B------:R-:W-:Y:S01]  /*0f30*/  IMAD R151, R2.reuse, 0x7, RZ ;  /* 0x0000000702977824 */ /* 0x040fe200078e02ff */
[CC--:B------:R-:W-:Y:S01]  /*0f40*/  LEA R4, P0, R2.reuse, R20.reuse, 0x5 ;  /* 0x0000001402047211 */ /* 0x0c0fe200078028ff */
[C---:B------:R-:W-:Y:S01]  /*0f50*/  IMAD R59, R2.reuse, 0x50, RZ ;  /* 0x00000050023b7824 */ /* 0x040fe200078e02ff */
[-C--:B------:R-:W-:Y:S01]  /*0f60*/  LEA.HI.X.SX32 R15, R145, R21.reuse, 0x2, P1 ;  /* 0x00000015910f7211 */ /* 0x080fe200008f16ff */
[C---:B------:R-:W-:Y:S01]  /*0f70*/  IMAD R37, R2.reuse, 0x24, RZ ;  /* 0x0000002402257824 */ /* 0x040fe200078e02ff */
[-C--:B------:R-:W-:Y:S01]  /*0f80*/  LEA.HI.X.SX32 R5, R153, R21.reuse, 0x2, P0 ;  /* 0x0000001599057211 */ /* 0x080fe200000f16ff */
[C---:B------:R-:W-:Y:S01]  /*0f90*/  IMAD R154, R2.reuse, 0x9, RZ ;  /* 0x00000009029a7824 */ /* 0x040fe200078e02ff */
[-C--:B------:R-:W-:Y:S01]  /*0fa0*/  IADD3 R38, P0, PT, R39, R20.reuse, RZ ;  /* 0x0000001427267210 */ /* 0x080fe20007f1e0ff */
[----:B------:R-:W-:Y:S01]  /*0fb0*/  IMAD R63, R2, 0x58, RZ ;  /* 0x00000058023f7824 */ /* 0x000fe200078e02ff */
[-C--:B------:R-:W-:Y:S01]  /*0fc0*/  IADD3 R10, P1, PT, R148, R20.reuse, RZ ;  /* 0x00000014940a7210 */ /* 0x080fe20007f3e0ff */
[C---:B------:R-:W-:Y:S01]  /*0fd0*/  IMAD R41, R2.reuse, 0x2c, RZ ;  /* 0x0000002c02297824 */ /* 0x040fe200078e02ff */
[-C--:B------:R-:W-:Y:S01]  /*0fe0*/  LEA.HI.X.SX32 R39, R155, R21.reuse, 0x2, P0 ;  /* 0x000000159b277211 */ /* 0x080fe200000f16ff */
[C---:B------:R-:W-:Y:S01]  /*0ff0*/  IMAD R172, R2.reuse, 0x16, RZ ;  /* 0x0000001602ac7824 */ /* 0x040fe200078e02ff */
[-C--:B------:R-:W-:Y:S01]  /*1000*/  IADD3 R42, P0, PT, R43, R20.reuse, RZ ;  /* 0x000000142b2a7210 */ /* 0x080fe20007f1e0ff */
[C---:B------:R-:W-:Y:S01]  /*1010*/  IMAD R156, R2.reuse, 0xb, RZ ;  /* 0x0000000b029c7824 */ /* 0x040fe200078e02ff */
[-C--:B------:R-:W-:Y:S01]  /*1020*/  LEA.HI.X.SX32 R11, R147, R21.reuse, 0x2, P1 ;  /* 0x00000015930b7211 */ /* 0x080fe200008f16ff */
[----:B------:R-:W-:Y:S01]  /*1030*/  IMAD R67, R2, 0x60, RZ ;  /* 0x0000006002437824 */ /* 0x000fe200078e02ff */
[-C--:B------:R-:W-:Y:S01]  /*1040*/  LEA.HI.X.SX32 R43, R146, R21.reuse, 0x2, P0 ;  /* 0x00000015922b7211 */ /* 0x080fe200000f16ff */
[C---:B------:R-:W-:Y:S01]  /*1050*/  IMAD R45, R2.reuse, 0x34, RZ ;  /* 0x00000034022d7824 */ /* 0x040fe200078e02ff */
[-C--:B------:R-:W-:Y:S01]  /*1060*/  IADD3 R46, P0, PT, R47, R20.reuse, RZ ;  /* 0x000000142f2e7210 */ /* 0x080fe20007f1e0ff */
[----:B------:R-:W-:Y:S01]  /*1070*/  IMAD R157, R2, 0xd, RZ ;  /* 0x0000000d029d7824 */ /* 0x000fe200078e02ff */
[-C--:B------:R-:W-:Y:S01]  /*1080*/  IADD3 R6, P1, PT, R152, R20.reuse, RZ ;  /* 0x0000001498067210 */ /* 0x080fe20007f3e0ff */
[----:B------:R-:W-:Y:S01]  /*1090*/  IMAD R71, R2, 0x68, RZ ;  /* 0x0000006802477824 */ /* 0x000fe200078e02ff */
[-C--:B------:R-:W-:Y:S01]  /*10a0*/  LEA.HI.X.SX32 R47, R158, R21.reuse, 0x2, P0 ;  /* 0x000000159e2f7211 */ /* 0x080fe200000f16ff */
[C---:B------:R-:W-:Y:S01]  /*10b0*/  IMAD R49, R2.reuse, 0x3c, RZ ;  /* 0x0000003c02317824 */ /* 0x040fe200078e02ff */
[CC--:B------:R-:W-:Y:S01]  /*10c0*/  LEA R50, P0, R2.reuse, R20.reuse, 0x6 ;  /* 0x0000001402327211 */ /* 0x0c0fe200078030ff */
[C---:B------:R-:W-:Y:S01]  /*10d0*/  IMAD R178, R2.reuse, 0x1a, RZ ;  /* 0x0000001a02b27824 */ /* 0x040fe200078e02ff */
[-C--:B---3--:R-:W-:Y:S01]  /*10e0*/  LEA.HI.X.SX32 R7, R151, R21.reuse, 0x2, P1 ;  /* 0x0000001597077211 */ /* 0x088fe200008f16ff */
[----:B------:R-:W-:Y:S01]  /*10f0*/  IMAD R160, R2, 0xf, RZ ;  /* 0x0000000f02a07824 */ /* 0x000fe200078e02ff */
[-C--:B------:R-:W-:Y:S01]  /*1100*/  LEA.HI.X.SX32 R51, R162, R21.reuse, 0x2, P0 ;  /* 0x00000015a2337211 */ /* 0x080fe200000f16ff */
[C---:B------:R-:W-:Y:S01]  /*1110*/  IMAD R53, R2.reuse, 0x44, RZ ;  /* 0x0000004402357824 */ /* 0x040fe200078e02ff */
[-C--:B------:R-:W-:Y:S01]  /*1120*/  IADD3 R54, P0, PT, R55, R20.reuse, RZ ;  /* 0x0000001437367210 */ /* 0x080fe20007f1e0ff */
[C---:B------:R-:W-:Y:S01]  /*1130*/  IMAD R164, R2.reuse, 0x11, RZ ;  /* 0x0000001102a47824 */ /* 0x040fe200078e02ff */
[-C--:B------:R-:W-:Y:S01]  /*1140*/  IADD3 R36, P1, PT, R37, R20.reuse, RZ ;  /* 0x0000001425247210 */ /* 0x080fe20007f3e0ff */
[----:B------:R-:W-:Y:S01]  /*1150*/  IMAD R57, R2, 0x4c, RZ ;  /* 0x0000004c02397824 */ /* 0x000fe200078e02ff */
[-C--:B------:R-:W-:Y:S01]  /*1160*/  LEA.HI.X.SX32 R55, R166, R21.reuse, 0x2, P0 ;  /* 0x00000015a6377211 */ /* 0x080fe200000f16ff */
[C---:B------:R-:W-:Y:S01]  /*1170*/  IMAD R168, R2.reuse, 0x13, RZ ;  /* 0x0000001302a87824 */ /* 0x040fe200078e02ff */
[-C--:B------:R-:W-:Y:S01]  /*1180*/  IADD3 R58, P0, PT, R59, R20.reuse, RZ ;  /* 0x000000143b3a7210 */ /* 0x080fe20007f1e0ff */
[----:B------:R-:W-:Y:S01]  /*1190*/  IMAD R61, R2, 0x54, RZ ;  /* 0x00000054023d7824 */ /* 0x000fe200078e02ff */
[-C--:B------:R-:W-:Y:S01]  /*11a0*/  LEA.HI.X.SX32 R37, R154, R21.reuse, 0x2, P1 ;  /* 0x000000159a257211 */ /* 0x080fe200008f16ff */
        /* <DEDUP_REMOVED lines=17> */
[-C--:B------:R-:W-:Y:S01]  /*12c0*/  LEA.HI.X.SX32 R45, R157, R21.reuse, 0x2, P1 ;  /* 0x000000159d2d7211 */ /* 0x080fe200008f16ff */
[----:B------:R-:W-:Y:S01]  /*12d0*/  VIADD R0, R143, 0xffffffff ;  /* 0xffffffff8f007836 */ /* 0x000fe20000000000 */
        /* <DEDUP_REMOVED lines=8> */
[----:B------:R-:W-:Y:S01]  /*1360*/  ISETP.NE.U32.AND P0, PT, R127, RZ, PT ;  /* 0x000000ff7f00720c */ /* 0x000fe20003f05070 */
[----:B------:R-:W-:Y:S01]  /*1370*/  IMAD R186, R2, 0x1f, RZ ;  /* 0x0000001f02ba7824 */ /* 0x000fe200078e02ff */
[-C--:B------:R-:W-:Y:S01]  /*1380*/  IADD3 R52, P1, PT, R53, R20.reuse, RZ ;  /* 0x0000001435347210 */ /* 0x080fe20007f3e0ff */
[C---:B------:R-:W-:Y:S01]  /*1390*/  VIADD R25, R143.reuse, 0xfffffff9 ;  /* 0xfffffff98f197836 */ /* 0x040fe20000000000 */
[----:B------:R-:W-:Y:S01]  /*13a0*/  ISETP.GE.U32.AND P2, PT, R0, 0x7fffffe0, PT ;  /* 0x7fffffe00000780c */ /* 0x000fe20003f46070 */
[C---:B------:R-:W-:Y:S01]  /*13b0*/  VIADD R0, R143.reuse, 0xfffffffe ;  /* 0xfffffffe8f007836 */ /* 0x040fe20000000000 */
[-C--:B------:R-:W-:Y:S01]  /*13c0*/  LEA.HI.X.SX32 R53, R164, R21.reuse, 0x2, P1 ;  /* 0x00000015a4357211 */ /* 0x080fe200008f16ff */
[----:B------:R-:W-:Y:S01]  /*13d0*/  VIADD R31, R143, 0xffffffe4 ;  /* 0xffffffe48f1f7836 */ /* 0x000fe20000000000 */
[-C--:B------:R-:W-:Y:S01]  /*13e0*/  IADD3 R56, P1, PT, R57, R20.reuse, RZ ;  /* 0x0000001439387210 */ /* 0x080fe20007f3e0ff */
[C---:B------:R-:W-:Y:S01]  /*13f0*/  VIADD R75, R143.reuse, 0xffffffe6 ;  /* 0xffffffe68f4b7836 */ /* 0x040fe20000000000 */
[----:B------:R-:W-:Y:S01]  /*1400*/  ISETP.GE.U32.AND P4, PT, R0, 0x7fffffdf, PT ;  /* 0x7fffffdf0000780c */ /* 0x000fe20003f86070 */
[----:B------:R-:W-:Y:S01]  /*1410*/  VIADD R0, R143, 0xfffffffb ;  /* 0xfffffffb8f007836 */ /* 0x000fe20000000000 */
[-C--:B------:R-:W-:Y:S01]  /*1420*/  LEA.HI.X.SX32 R57, R168, R21.reuse, 0x2, P1 ;  /* 0x00000015a8397211 */ /* 0x080fe200008f16ff */
[----:B----4-:R-:W-:Y:S01]  /*1430*/  VOTEU.ALL UP0, P0 ;  /* 0x0000000000ff7886 */ /* 0x010fe20000000000 */
[-C--:B------:R-:W-:Y:S01]  /*1440*/  IADD3 R60, P1, PT, R61, R20.reuse, RZ ;  /* 0x000000143d3c7210 */ /* 0x080fe20007f3e0ff */
[----:B------:R-:W-:Y:S01]  /*1450*/  VOTEU.ALL UP1, P0 ;  /* 0x0000000000ff7886 */ /* 0x000fe20000020000 */
[C---:B------:R-:W-:Y:S01]  /*1460*/  VIADD R74, R143.reuse, 0xffffffe7 ;  /* 0xffffffe78f4a7836 */ /* 0x040fe20000000000 */
[----:B------:R-:W-:Y:S01]  /*1470*/  LOP3.LUT R91, R26, 0x38, RZ, 0xfc, !PT ;  /* 0x000000381a5b7812 */ /* 0x000fe200078efcff */
[C---:B------:R-:W-:Y:S01]  /*1480*/  VIADD R78, R143.reuse, 0xfffffff6 ;  /* 0xfffffff68f4e7836 */ /* 0x040fe20000000000 */
[----:B------:R-:W-:Y:S01]  /*1490*/  LEA.HI.X.SX32 R61, R170, R21, 0x2, P1 ;  /* 0x00000015aa3d7211 */ /* 0x000fe200008f16ff */
[----:B------:R-:W-:Y:S01]  /*14a0*/  VIADD R79, R143, 0xffffffe3 ;  /* 0xffffffe38f4f7836 */ /* 0x000fe20000000000 */
[----:B------:R-:W-:Y:S01]  /*14b0*/  IADD3 R64, P1, PT, R65, R20, RZ ;  /* 0x0000001441407210 */ /* 0x000fe20007f3e0ff */
[----:B------:R-:W-:Y:S01]  /*14c0*/  VIADD R85, R143, 0xffffffef ;  /* 0xffffffef8f557836 */ /* 0x000fe20000000000 */
[----:B------:R-:W-:-:S04]  /*14d0*/  @!UP0 UIADD3 UR6, UPT, UPT, -UR4, 0x100000, URZ ;  /* 0x0010000004068890 */ /* 0x000fc8000fffe1ff */
[----:B------:R-:W-:Y:S02]  /*14e0*/  @!UP0 USHF.L.U32 UR7, UR6, 0xb, URZ ;  /* 0x0000000b06078899 */ /* 0x000fe400080006ff */
[----:B------:R-:W-:Y:S01]  /*14f0*/  @!UP0 USHF.L.U32 UR6, UR6, 0x1, URZ ;  /* 0x0000000106068899 */ /* 0x000fe200080006ff */
[C---:B------:R-:W-:Y:S01]  /*1500*/  VIADD R165, R143.reuse, 0x1f ;  /* 0x0000001f8fa57836 */ /* 0x040fe20000000000 */
[----:B------:R-:W-:Y:S01]  /*1510*/  LEA.HI.X.SX32 R65, R174, R21, 0x2, P1 ;  /* 0x00000015ae417211 */ /* 0x000fe200008f16ff */
[----:B------:R-:W-:Y:S01]  /*1520*/  VIADD R163, R143, 0xffffffc0 ;  /* 0xffffffc08fa37836 */ /* 0x000fe20000000000 */
[----:B------:R-:W-:Y:S01]  /*1530*/  BAR.SYNC.DEFER_BLOCKING 0x0 ;  /* 0x0000000000007b1d */ /* 0x000fe20000010000 */
[----:B------:R-:W-:Y:S01]  /*1540*/  IADD3 R68, P1, PT, R69, R20, RZ ;  /* 0x0000001445447210 */ /* 0x000fe20007f3e0ff */
[----:B------:R-:W-:Y:S01]  /*1550*/  IMAD.SHL.U32 R171, R2, 0x20, RZ ;  /* 0x0000002002ab7824 */ /* 0x000fe200078e00ff */
[----:B------:R-:W-:-:S04]  /*1560*/  @!UP0 UIADD3 UR4, UPT, UPT, -UR4, 0x100000, URZ ;  /* 0x0010000004048890 */ /* 0x000fc8000fffe1ff */
[----:B------:R-:W-:Y:S02]  /*1570*/  @!UP0 USHF.L.U32 UR5, UR4, 0xb, URZ ;  /* 0x0000000b04058899 */ /* 0x000fe400080006ff */
[----:B------:R-:W-:Y:S02]  /*1580*/  @!UP0 USHF.L.U32 UR4, UR4, 0x1, URZ ;  /* 0x0000000104048899 */ /* 0x000fe400080006ff */
[----:B------:R-:W-:Y:S01]  /*1590*/  UIADD3 UR19, UPT, UPT, UR18, 0x40, URZ ;  /* 0x0000004012137890 */ /* 0x000fe2000fffe0ff */
[-C--:B------:R-:W-:Y:S01]  /*15a0*/  LEA.HI.X.SX32 R69, R176, R21.reuse, 0x2, P1 ;  /* 0x00000015b0457211 */ /* 0x080fe200008f16ff */
[----:B------:R-:W-:Y:S01]  /*15b0*/  VOTEU.ALL UP0, P0 ;  /* 0x0000000000ff7886 */ /* 0x000fe20000000000 */
[----:B------:R-:W-:Y:S01]  /*15c0*/  IADD3 R72, P1, PT, R73, R20, RZ ;  /* 0x0000001449487210 */ /* 0x000fe20007f3e0ff */
[----:B------:R-:W-:Y:S01]  /*15d0*/  IMAD.SHL.U32 R129, R171, 0x4, RZ ;  /* 0x00000004ab817824 */ /* 0x000fe200078e00ff */
[----:B------:R-:W-:Y:S01]  /*15e0*/  LOP3.LUT R122, R128, 0x1f, RZ, 0xc0, !PT ;  /* 0x0000001f807a7812 */ /* 0x000fe200078ec0ff */
[----:B------:R-:W-:Y:S01]  /*15f0*/  VIADD R177, R143, 0xffffffbc ;  /* 0xffffffbc8fb17836 */ /* 0x000fe20000000000 */
[----:B------:R-:W-:-:S02]  /*1600*/  LEA.HI.X.SX32 R73, R180, R21, 0x2, P1 ;  /* 0x00000015b4497211 */ /* 0x000fc400008f16ff */
[-C--:B------:R-:W-:Y:S01]  /*1610*/  IADD3 R80, P1, PT, R81, R20.reuse, RZ ;  /* 0x0000001451507210 */ /* 0x080fe20007f3e0ff */
[----:B------:R-:W-:Y:S01]  /*1620*/  IMAD R167, R122, R3, RZ ;  /* 0x000000037aa77224 */ /* 0x000fe200078e02ff */
[----:B------:R-:W-:Y:S01]  /*1630*/  ISETP.GT.AND P6, PT, R165, 0x1f, PT ;  /* 0x0000001fa500780c */ /* 0x000fe20003fc4270 */
[----:B------:R-:W-:Y:S01]  /*1640*/  IMAD.SHL.U32 R3, R3, 0x20, RZ ;  /* 0x0000002003037824 */ /* 0x000fe200078e00ff */
[-C--:B------:R-:W-:Y:S02]  /*1650*/  LEA.HI.X.SX32 R81, R152, R21.reuse, 0x2, P1 ;  /* 0x0000001598517211 */ /* 0x080fe400008f16ff */
[-C--:B------:R-:W-:Y:S02]  /*1660*/  IADD3 R82, P1, PT, R83, R20.reuse, RZ ;  /* 0x0000001453527210 */ /* 0x080fe40007f3e0ff */
[----:B------:R-:W-:Y:S02]  /*1670*/  SHF.R.S32.HI R130, RZ, 0x1f, R171 ;  /* 0x0000001fff827819 */ /* 0x000fe400000114ab */
[----:B------:R-:W-:Y:S01]  /*1680*/  LEA.HI.X.SX32 R83, R182, R21, 0x2, P1 ;  /* 0x00000015b6537211 */ /* 0x000fe200008f16ff */
[----:B------:R-:W2:Y:S02]  /*1690*/  FENCE.VIEW.ASYNC.S ;  /* 0x00000000000073c6 */ /* 0x000ea40000000000 */
[----:B--2---:R-:W2:Y:S02]  /*16a0*/  @!UP0 SYNCS.EXCH.64 URZ, [UR8], UR6 ;  /* 0x0000000608ff85b2 */ /* 0x004ea40008000100 */
[----:B--2---:R-:W-:Y:S01]  /*16b0*/  BAR.SYNC.DEFER_BLOCKING 0x0 ;  /* 0x0000000000007b1d */ /* 0x004fe20000010000 */
[----:B------:R-:W-:-:S02]  /*16c0*/  IADD3 R110, P1, PT, R111, R20, RZ ;  /* 0x000000146f6e7210 */ /* 0x000fc40007f3e0ff */
[----:B------:R-:W-:Y:S02]  /*16d0*/  SHF.L.U64.HI R131, R171, 0x2, R130 ;  /* 0x00000002ab837819 */ /* 0x000fe40000010282 */
[----:B------:R-:W-:Y:S02]  /*16e0*/  LEA.HI.X.SX32 R111, R184, R21, 0x2, P1 ;  /* 0x00000015b86f7211 */ /* 0x000fe400008f16ff */
[----:B------:R-:W-:-:S04]  /*16f0*/  IADD3 R114, P1, PT, R115, R20, RZ ;  /* 0x0000001473727210 */ /* 0x000fc80007f3e0ff */
[----:B------:R-:W-:Y:S02]  /*1700*/  LEA.HI.X.SX32 R115, R186, R21, 0x2, P1 ;  /* 0x00000015ba737211 */ /* 0x000fe400008f16ff */
[----:B------:R-:W-:Y:S01]  /*1710*/  ISETP.GE.U32.AND P1, PT, R0, 0x7fffffdc, PT ;  /* 0x7fffffdc0000780c */ /* 0x000fe20003f26070 */
[C---:B------:R-:W-:Y:S01]  /*1720*/  VIADD R0, R143.reuse, 0xfffffffa ;  /* 0xfffffffa8f007836 */ /* 0x040fe20000000000 */
[----:B------:R2:W5:Y:S02]  /*1730*/  @!UP1 SYNCS.EXCH.64 URZ, [UR10+0xe008], UR4 ;  /* 0x00e008040aff95b2 */ /* 0x0005640008000100 */
[----:B------:R-:W-:Y:S01]  /*1740*/  @!PT LDS RZ, [RZ] ;  /* 0x00000000fffff984 */ /* 0x000fe20000000800 */
[----:B------:R-:W-:Y:S01]  /*1750*/  @!PT LDS RZ, [RZ] ;  /* 0x00000000fffff984 */ /* 0x000fe20000000800 */
[----:B------:R-:W-:Y:S01]  /*1760*/  @!PT LDS RZ, [RZ] ;  /* 0x00000000fffff984 */ /* 0x000fe20000000800 */
[----:B-----5:R3:W-:Y:S02]  /*1770*/  LDGSTS.E [R161], desc[UR16][R20.64], !P2 ;  /* 0x0000000014a17fae */ /* 0x0207e4000d1a1010 */
[----:B------:R-:W-:Y:S01]  /*1780*/  ISETP.GE.U32.AND P2, PT, R0, 0x7fffffdb, PT ;  /* 0x7fffffdb0000780c */ /* 0x000fe20003f46070 */
[----:B------:R-:W-:Y:S01]  /*1790*/  VIADD R0, R143, 0xfffffff8 ;  /* 0xfffffff88f007836 */ /* 0x000fe20000000000 */
[----:B------:R4:W-:Y:S01]  /*17a0*/  LDGSTS.E [R161+0x4], desc[UR16][R18.64], !P4 ;  /* 0x0000400012a17fae */ /* 0x0009e2000e1a1010 */
[----:B------:R-:W-:Y:S01]  /*17b0*/  ISETP.GE.U32.AND P4, PT, R25, 0x7fffffda, PT ;  /* 0x7fffffda1900780c */ /* 0x000fe20003f86070 */
[----:B------:R-:W-:-:S02]  /*17c0*/  VIADD R25, R143, 0xfffffff7 ;  /* 0xfffffff78f197836 */ /* 0x000fc40000000000 */
[----:B------:R5:W-:Y:S01]  /*17d0*/  LDGSTS.E [R161+0x8], desc[UR16][R16.64], !P5 ;  /* 0x0000800010a17fae */ /* 0x000be2000e9a1010 */
[----:B------:R-:W-:Y:S01]  /*17e0*/  ISETP.GE.U32.AND P5, PT, R0, 0x7fffffd9, PT ;  /* 0x7fffffd90000780c */ /* 0x000fe20003fa6070 */
[----:B------:R-:W-:Y:S01]  /*17f0*/  VIADD R0, R143, 0xffffffed ;  /* 0xffffffed8f007836 */ /* 0x000fe20000000000 */
[----:B--2---:R-:W2:Y:S01]  /*1800*/  LDCU UR4, c[0x0][0x3b0] ;  /* 0x00007600ff0477ac */ /* 0x004ea20008000800 */
[----:B------:R1:W-:Y:S01]  /*1810*/  LDGSTS.E [R161+0xc], desc[UR16][R14.64], !P3 ;  /* 0x0000c0000ea17fae */ /* 0x0003e2000d9a1010 */
[----:B------:R-:W-:Y:S01]  /*1820*/  ISETP.GE.U32.AND P3, PT, R25, 0x7fffffd8, PT ;  /* 0x7fffffd81900780c */ /* 0x000fe20003f66070 */
[----:B------:R-:W-:Y:S02]  /*1830*/  VIADD R25, R143, 0xffffffec ;  /* 0xffffffec8f197836 */ /* 0x000fe40000000000 */
[----:B------:R1:W-:Y:S01]  /*1840*/  LDGSTS.E [R161+0x10], desc[UR16][R12.64], !P1 ;  /* 0x000100000ca17fae */ /* 0x0003e2000c9a1010 */
[----:B---3--:R-:W-:Y:S02]  /*1850*/  IMAD.WIDE R20, R171, 0x4, R20 ;  /* 0x00000004ab147825 */ /* 0x008fe400078e0214 */
[----:B------:R-:W-:Y:S01]  /*1860*/  ISETP.GE.U32.AND P1, PT, R25, 0x7fffffcd, PT ;  /* 0x7fffffcd1900780c */ /* 0x000fe20003f26070 */
[----:B------:R3:W-:Y:S01]  /*1870*/  LDGSTS.E [R161+0x14], desc[UR16][R10.64], !P2 ;  /* 0x000140000aa17fae */ /* 0x0007e2000d1a1010 */
[----:B------:R-:W-:Y:S01]  /*1880*/  ISETP.GE.U32.AND P2, PT, R0, 0x7fffffce, PT ;  /* 0x7fffffce0000780c */ /* 0x000fe20003f46070 */
[C---:B------:R-:W-:Y:S01]  /*1890*/  VIADD R0, R143.reuse, 0xffffffee ;  /* 0xffffffee8f007836 */ /* 0x040fe20000000000 */
[----:B------:R-:W-:Y:S01]  /*18a0*/  SEL R29, RZ, 0x1, P1 ;  /* 0x00000001ff1d7807 */ /* 0x000fe20000800000 */
[----:B------:R-:W-:Y:S01]  /*18b0*/  VIADD R25, R143, 0xffffffe8 ;  /* 0xffffffe88f197836 */ /* 0x000fe20000000000 */
[----:B------:R1:W-:Y:S01]  /*18c0*/  LDGSTS.E [R161+0x18], desc[UR16][R8.64], !P4 ;  /* 0x0001800008a17fae */ /* 0x0003e2000e1a1010 */
[----:B------:R-:W-:Y:S01]  /*18d0*/  SEL R32, RZ, 0x1fffe, P2 ;  /* 0x0001fffeff207807 */ /* 0x000fe20001000000 */
[----:B----4-:R-:W-:Y:S01]  /*18e0*/  IMAD.WIDE R18, R171, 0x4, R18 ;  /* 0x00000004ab127825 */ /* 0x010fe200078e0212 */
[----:B------:R-:W-:Y:S01]  /*18f0*/  ISETP.GE.U32.AND P4, PT, R0, 0x7fffffcf, PT ;  /* 0x7fffffcf0000780c */ /* 0x000fe20003f86070 */
[----:B------:R4:W-:Y:S01]  /*1900*/  LDGSTS.E [R161+0x1c], desc[UR16][R6.64], !P5 ;  /* 0x0001c00006a17fae */ /* 0x0009e2000e9a1010 */
[----:B------:R-:W-:Y:S01]  /*1910*/  ISETP.GE.U32.AND P1, PT, R25, 0x7fffffc9, PT ;  /* 0x7fffffc91900780c */ /* 0x000fe20003f26070 */
[C---:B------:R-:W-:Y:S01]  /*1920*/  VIADD R0, R143.reuse, 0xffffffe9 ;  /* 0xffffffe98f007836 */ /* 0x040fe20000000000 */
[----:B------:R-:W-:Y:S01]  /*1930*/  SEL R27, RZ, 0x4, P4 ;  /* 0x00000004ff1b7807 */ /* 0x000fe20002000000 */
[----:B------:R-:W-:Y:S01]  /*1940*/  VIADD R25, R143, 0xffffffea ;  /* 0xffffffea8f197836 */ /* 0x000fe20000000000 */
[----:B------:R-:W-:Y:S01]  /*1950*/  SEL R34, RZ, 0x1, P1 ;  /* 0x00000001ff227807 */ /* 0x000fe20000800000 */
[----:B------:R-:W-:Y:S01]  /*1960*/  IMAD.IADD R29, R29, 0x1, R32 ;  /* 0x000000011d1d7824 */ /* 0x000fe200078e0220 */
[----:B------:R-:W-:Y:S01]  /*1970*/  ISETP.GE.U32.AND P2, PT, R0, 0x7fffffca, PT ;  /* 0x7fffffca0000780c */ /* 0x000fe20003f46070 */
[----:B------:R-:W-:Y:S01]  /*1980*/  VIADD R0, R143, 0xffffffeb ;  /* 0xffffffeb8f007836 */ /* 0x000fe20000000000 */
[----:B------:R-:W-:Y:S01]  /*1990*/  ISETP.GE.U32.AND P4, PT, R25, 0x7fffffcb, PT ;  /* 0x7fffffcb1900780c */ /* 0x000fe20003f86070 */
[C---:B------:R-:W-:Y:S01]  /*19a0*/  VIADD R25, R143.reuse, 0xffffffe5 ;  /* 0xffffffe58f197836 */ /* 0x040fe20000000000 */
[----:B------:R-:W-:Y:S01]  /*19b0*/  SEL R35, RZ, 0x1fffe, P2 ;  /* 0x0001fffeff237807 */ /* 0x000fe20001000000 */
[----:B------:R-:W-:Y:S01]  /*19c0*/  VIADD R32, R143, 0xfffffff5 ;  /* 0xfffffff58f207836 */ /* 0x000fe20000000000 */
[----:B------:R-:W-:Y:S01]  /*19d0*/  ISETP.GE.U32.AND P1, PT, R0, 0x7fffffcc, PT ;  /* 0x7fffffcc0000780c */ /* 0x000fe20003f26070 */
[----:B------:R1:W-:Y:S01]  /*19e0*/  LDGSTS.E [R161+0x20], desc[UR16][R4.64], !P3 ;  /* 0x0002000004a17fae */ /* 0x0003e2000d9a1010 */
[----:B------:R-:W-:Y:S01]  /*19f0*/  SEL R0, RZ, 0x4, P4 ;  /* 0x00000004ff007807 */ /* 0x000fe20002000000 */
[----:B------:R-:W-:Y:S01]  /*1a00*/  IMAD.IADD R34, R34, 0x1, R35 ;  /* 0x0000000122227824 */ /* 0x000fe200078e0223 */
[----:B------:R-:W-:Y:S01]  /*1a10*/  ISETP.GE.U32.AND P4, PT, R25, 0x7fffffc6, PT ;  /* 0x7fffffc61900780c */ /* 0x000fe20003f86070 */
[----:B------:R-:W-:Y:S01]  /*1a20*/  VIADD R25, R143, 0xffffffe1 ;  /* 0xffffffe18f197836 */ /* 0x000fe20000000000 */
[----:B------:R-:W-:Y:S01]  /*1a30*/  ISETP.GE.U32.AND P2, PT, R31, 0x7fffffc5, PT ;  /* 0x7fffffc51f00780c */ /* 0x000fe20003f46070 */
[----:B-----5:R-:W-:Y:S01]  /*1a40*/  IMAD.WIDE R16, R171, 0x4, R16 ;  /* 0x00000004ab107825 */ /* 0x020fe200078e0210 */
[----:B------:R-:W-:-:S02]  /*1a50*/  SEL R31, RZ, 0x7fff8, P1 ;  /* 0x0007fff8ff1f7807 */ /* 0x000fc40000800000 */
[----:B------:R-:W-:Y:S01]  /*1a60*/  ISETP.GE.U32.AND P1, PT, R75, 0x7fffffc7, PT ;  /* 0x7fffffc74b00780c */ /* 0x000fe20003f26070 */
[----:B------:R-:W-:Y:S01]  /*1a70*/  VIADD R75, R143, 0xffffffe2 ;  /* 0xffffffe28f4b7836 */ /* 0x000fe20000000000 */
[----:B------:R-:W-:Y:S01]  /*1a80*/  SEL R77, RZ, 0x1fffe, P4 ;  /* 0x0001fffeff4d7807 */ /* 0x000fe20002000000 */
[----:B-1----:R-:W-:Y:S01]  /*1a90*/  IMAD.WIDE R14, R171, 0x4, R14 ;  /* 0x00000004ab0e7825 */ /* 0x002fe200078e020e */
[----:B------:R-:W-:Y:S02]  /*1aa0*/  SEL R76, RZ, 0x1, P2 ;  /* 0x00000001ff4c7807 */ /* 0x000fe40001000000 */
[----:B------:R-:W-:Y:S01]  /*1ab0*/  ISETP.GE.U32.AND P4, PT, R25, 0x7fffffc2, PT ;  /* 0x7fffffc21900780c */ /* 0x000fe20003f86070 */
[----:B------:R-:W-:Y:S01]  /*1ac0*/  VIADD R25, R143, 0xffffffe0 ;  /* 0xffffffe08f197836 */ /* 0x000fe20000000000 */
[----:B------:R-:W-:Y:S01]  /*1ad0*/  ISETP.GE.U32.AND P2, PT, R74, 0x7fffffc8, PT ;  /* 0x7fffffc84a00780c */ /* 0x000fe20003f46070 */
[----:B------:R-:W-:Y:S01]  /*1ae0*/  IMAD.IADD R76, R76, 0x1, R77 ;  /* 0x000000014c4c7824 */ /* 0x000fe200078e024d */
[----:B------:R-:W-:Y:S01]  /*1af0*/  SEL R74, RZ, 0x4, P1 ;  /* 0x00000004ff4a7807 */ /* 0x000fe20000800000 */
[----:B------:R-:W-:Y:S01]  /*1b00*/  IMAD.WIDE R12, R171, 0x4, R12 ;  /* 0x00000004ab0c7825 */ /* 0x000fe200078e020c */
[----:B------:R-:W-:-:S02]  /*1b10*/  ISETP.GE.U32.AND P1, PT, R75, 0x7fffffc3, PT ;  /* 0x7fffffc34b00780c */ /* 0x000fc40003f26070 */
[----:B------:R-:W-:Y:S01]  /*1b20*/  SEL R75, RZ, 0x7fff8, P2 ;  /* 0x0007fff8ff4b7807 */ /* 0x000fe20001000000 */
[----:B---3--:R-:W-:Y:S01]  /*1b30*/  IMAD.WIDE R10, R171, 0x4, R10 ;  /* 0x00000004ab0a7825 */ /* 0x008fe200078e020a */
[----:B------:R-:W-:Y:S02]  /*1b40*/  ISETP.GE.U32.AND P2, PT, R25, 0x7fffffc1, PT ;  /* 0x7fffffc11900780c */ /* 0x000fe40003f46070 */
[----:B------:R-:W-:Y:S01]  /*1b50*/  SEL R84, RZ, 0x1fffe, P4 ;  /* 0x0001fffeff547807 */ /* 0x000fe20002000000 */
[C---:B------:R-:W-:Y:S01]  /*1b60*/  IMAD.WIDE R8, R171.reuse, 0x4, R8 ;  /* 0x00000004ab087825 */ /* 0x040fe200078e0208 */
[----:B------:R-:W-:Y:S02]  /*1b70*/  ISETP.GE.U32.AND P4, PT, R78, 0x7fffffd7, PT ;  /* 0x7fffffd74e00780c */ /* 0x000fe40003f86070 */
[----:B------:R-:W-:Y:S01]  /*1b80*/  SEL R78, RZ, 0x4, P1 ;  /* 0x00000004ff4e7807 */ /* 0x000fe20000800000 */
[----:B----4-:R-:W-:Y:S01]  /*1b90*/  IMAD.WIDE R6, R171, 0x4, R6 ;  /* 0x00000004ab067825 */ /* 0x010fe200078e0206 */
[----:B------:R-:W-:-:S02]  /*1ba0*/  ISETP.GE.U32.AND P1, PT, R79, 0x7fffffc4, PT ;  /* 0x7fffffc44f00780c */ /* 0x000fc40003f26070 */
[----:B------:R-:W-:Y:S01]  /*1bb0*/  SEL R79, RZ, 0x1, P2 ;  /* 0x00000001ff4f7807 */ /* 0x000fe20001000000 */
[----:B------:R-:W-:Y:S01]  /*1bc0*/  IMAD.WIDE R4, R171, 0x4, R4 ;  /* 0x00000004ab047825 */ /* 0x000fe200078e0204 */
[----:B------:R-:W-:Y:S02]  /*1bd0*/  LOP3.LUT R34, R34, 0x3, RZ, 0xc0, !PT ;  /* 0x0000000322227812 */ /* 0x000fe400078ec0ff */
[----:B------:R-:W-:Y:S01]  /*1be0*/  SEL R35, RZ, 0x7fff8, P1 ;  /* 0x0007fff8ff237807 */ /* 0x000fe20000800000 */
[----:B------:R-:W-:Y:S01]  /*1bf0*/  IMAD.IADD R79, R79, 0x1, R84 ;  /* 0x000000014f4f7824 */ /* 0x000fe200078e0254 */
[----:B------:R-:W-:Y:S01]  /*1c00*/  IADD3 R31, PT, PT, R34, R31, R0 ;  /* 0x0000001f221f7210 */ /* 0x000fe20007ffe000 */
[----:B------:R1:W-:Y:S01]  /*1c10*/  LDGSTS.E [R161+0x24], desc[UR16][R36.64], !P4 ;  /* 0x0002400024a17fae */ /* 0x0003e2000e1a1010 */
[----:B------:R-:W-:Y:S02]  /*1c20*/  ISETP.GE.U32.AND P1, PT, R85, 0x7fffffd0, PT ;  /* 0x7fffffd05500780c */ /* 0x000fe40003f26070 */
[----:B------:R-:W-:Y:S01]  /*1c30*/  LOP3.LUT R79, R79, 0x3, RZ, 0xc0, !PT ;  /* 0x000000034f4f7812 */ /* 0x000fe200078ec0ff */
[----:B------:R-:W-:Y:S01]  /*1c40*/  IMAD.SHL.U32 R31, R31, 0x100, RZ ;  /* 0x000001001f1f7824 */ /* 0x000fe200078e00ff */
[----:B------:R-:W-:-:S02]  /*1c50*/  LOP3.LUT R76, R76, 0x3, RZ, 0xc0, !PT ;  /* 0x000000034c4c7812 */ /* 0x000fc400078ec0ff */
[----:B------:R-:W-:Y:S02]  /*1c60*/  IADD3 R35, PT, PT, R79, R35, R78 ;  /* 0x000000234f237210 */ /* 0x000fe40007ffe04e */
[----:B------:R-:W-:Y:S02]  /*1c70*/  SEL R0, RZ, 0x7fff8, P1 ;  /* 0x0007fff8ff007807 */ /* 0x000fe40000800000 */
[----:B------:R-:W-:Y:S01]  /*1c80*/  LOP3.LUT R29, R29, 0x3, RZ, 0xc0, !PT ;  /* 0x000000031d1d7812 */ /* 0x000fe200078ec0ff */
[----:B-1----:R-:W-:Y:S01]  /*1c90*/  IMAD.WIDE R36, R171, 0x4, R36 ;  /* 0x00000004ab247825 */ /* 0x002fe200078e0224 */
[----:B------:R-:W-:Y:S02]  /*1ca0*/  IADD3 R74, PT, PT, R76, R75, R74 ;  /* 0x0000004b4c4a7210 */ /* 0x000fe40007ffe04a */
[----:B------:R-:W-:Y:S02]  /*1cb0*/  LOP3.LUT R35, R35, 0xf, RZ, 0xc0, !PT ;  /* 0x0000000f23237812 */ /* 0x000fe400078ec0ff */
[----:B------:R-:W-:Y:S01]  /*1cc0*/  IADD3 R0, PT, PT, R29, R0, R27 ;  /* 0x000000001d007210 */ /* 0x000fe20007ffe01b */
[----:B------:R-:W-:Y:S01]  /*1cd0*/  VIADD R29, R143, 0xfffffff4 ;  /* 0xfffffff48f1d7836 */ /* 0x000fe20000000000 */
[----:B------:R-:W-:Y:S01]  /*1ce0*/  LOP3.LUT R27, R31, 0xf00, RZ, 0xe2, !PT ;  /* 0x00000f001f1b7812 */ /* 0x000fe200078ee2ff */
[----:B------:R-:W-:Y:S01]  /*1cf0*/  IMAD R35, R74, 0x10, R35 ;  /* 0x000000104a237824 */ /* 0x000fe200078e0223 */
[----:B------:R-:W-:-:S02]  /*1d00*/  ISETP.GE.U32.AND P1, PT, R32, 0x7fffffd6, PT ;  /* 0x7fffffd62000780c */ /* 0x000fc40003f26070 */
[----:B------:R-:W-:Y:S01]  /*1d10*/  ISETP.GE.U32.AND P5, PT, R29, 0x7fffffd5, PT ;  /* 0x7fffffd51d00780c */ /* 0x000fe20003fa6070 */
[----:B------:R-:W-:Y:S01]  /*1d20*/  IMAD R27, R0, 0x1000, R27 ;  /* 0x00001000001b7824 */ /* 0x000fe200078e021b */
[----:B------:R-:W-:Y:S01]  /*1d30*/  LOP3.LUT R32, R35, 0xff, RZ, 0xc0, !PT ;  /* 0x000000ff23207812 */ /* 0x000fe200078ec0ff */
[----:B------:R-:W-:Y:S01]  /*1d40*/  VIADD R0, R143, 0xfffffff3 ;  /* 0xfffffff38f007836 */ /* 0x000fe20000000000 */
[C---:B------:R-:W-:Y:S02]  /*1d50*/  LOP3.LUT R35, R26.reuse, 0x8, RZ, 0xfc, !PT ;  /* 0x000000081a237812 */ /* 0x040fe400078efcff */
[----:B------:R-:W-:Y:S01]  /*1d60*/  LOP3.LUT R75, R26, 0xc, RZ, 0xfc, !PT ;  /* 0x0000000c1a4b7812 */ /* 0x000fe200078efcff */
[----:B------:R-:W-:Y:S01]  /*1d70*/  IMAD.IADD R32, R27, 0x1, R32 ;  /* 0x000000011b207824 */ /* 0x000fe200078e0220 */
[----:B------:R-:W-:Y:S01]  /*1d80*/  ISETP.GE.U32.AND P3, PT, R0, 0x7fffffd4, PT ;  /* 0x7fffffd40000780c */ /* 0x000fe20003f66070 */
[C---:B------:R-:W-:Y:S01]  /*1d90*/  VIADD R0, R143.reuse, 0xfffffff2 ;  /* 0xfffffff28f007836 */ /* 0x040fe20000000000 */
[----:B------:R-:W-:Y:S01]  /*1da0*/  IABS R34, R75 ;  /* 0x0000004b00227213 */ /* 0x000fe20000000000 */
[----:B------:R-:W-:Y:S01]  /*1db0*/  VIADD R27, R143, 0xfffffff1 ;  /* 0xfffffff18f1b7836 */ /* 0x000fe20000000000 */
[----:B------:R1:W-:Y:S01]  /*1dc0*/  LDGSTS.E [R161+0x28], desc[UR16][R38.64], !P1 ;  /* 0x0002800026a17fae */ /* 0x0003e2000c9a1010 */
[----:B------:R-:W-:-:S02]  /*1dd0*/  LOP3.LUT R77, R26, 0x14, RZ, 0xfc, !PT ;  /* 0x000000141a4d7812 */ /* 0x000fc400078efcff */
[----:B------:R-:W-:Y:S01]  /*1de0*/  ISETP.GE.U32.AND P4, PT, R0, 0x7fffffd3, PT ;  /* 0x7fffffd30000780c */ /* 0x000fe20003f86070 */
[----:B------:R3:W-:Y:S01]  /*1df0*/  LDGSTS.E [R161+0x2c], desc[UR16][R40.64], !P5 ;  /* 0x0002c00028a17fae */ /* 0x0007e2000e9a1010 */
[----:B------:R-:W-:Y:S01]  /*1e00*/  ISETP.GE.U32.AND P1, PT, R27, 0x7fffffd2, PT ;  /* 0x7fffffd21b00780c */ /* 0x000fe20003f26070 */
[----:B------:R-:W-:Y:S01]  /*1e10*/  VIADD R27, R143, 0xfffffff0 ;  /* 0xfffffff08f1b7836 */ /* 0x000fe20000000000 */
[----:B------:R-:W-:Y:S02]  /*1e20*/  LOP3.LUT R0, R32, 0xffff, RZ, 0xc0, !PT ;  /* 0x0000ffff20007812 */ /* 0x000fe400078ec0ff */
[----:B------:R4:W-:Y:S01]  /*1e30*/  LDGSTS.E [R161+0x30], desc[UR16][R42.64], !P3 ;  /* 0x000300002aa17fae */ /* 0x0009e2000d9a1010 */
[----:B------:R-:W-:Y:S02]  /*1e40*/  IABS R32, R35 ;  /* 0x0000002300207213 */ /* 0x000fe40000000000 */
[----:B------:R-:W-:Y:S01]  /*1e50*/  ISETP.GE.U32.AND P5, PT, R27, 0x7fffffd1, PT ;  /* 0x7fffffd11b00780c */ /* 0x000fe20003fa6070 */
[----:B-1----:R-:W-:Y:S01]  /*1e60*/  IMAD.WIDE R38, R171, 0x4, R38 ;  /* 0x00000004ab267825 */ /* 0x002fe200078e0226 */
[----:B------:R-:W-:-:S02]  /*1e70*/  SHF.R.U32.HI R27, RZ, 0xf, R0 ;  /* 0x0000000fff1b7819 */ /* 0x000fc40000011600 */
[----:B------:R1:W-:Y:S01]  /*1e80*/  LDGSTS.E [R161+0x34], desc[UR16][R44.64], !P4 ;  /* 0x000340002ca17fae */ /* 0x0003e2000e1a1010 */
[----:B------:R-:W-:Y:S01]  /*1e90*/  SHF.R.U32.HI R29, RZ, 0xd, R0 ;  /* 0x0000000dff1d7819 */ /* 0x000fe20000011600 */
[----:B---3--:R-:W-:Y:S01]  /*1ea0*/  IMAD.WIDE R40, R171, 0x4, R40 ;  /* 0x00000004ab287825 */ /* 0x008fe200078e0228 */
[----:B------:R-:W-:Y:S01]  /*1eb0*/  LOP3.LUT P4, RZ, R27, 0x1, RZ, 0xc0, !PT ;  /* 0x000000011bff7812 */ /* 0x000fe2000788c0ff */
[----:B------:R3:W-:Y:S01]  /*1ec0*/  LDGSTS.E [R161+0x38], desc[UR16][R46.64], !P1 ;  /* 0x000380002ea17fae */ /* 0x0007e2000c9a1010 */
[----:B------:R-:W-:Y:S01]  /*1ed0*/  SHF.R.U32.HI R27, RZ, 0xe, R0 ;  /* 0x0000000eff1b7819 */ /* 0x000fe20000011600 */
[----:B----4-:R-:W-:Y:S01]  /*1ee0*/  IMAD.WIDE R42, R171, 0x4, R42 ;  /* 0x00000004ab2a7825 */ /* 0x010fe200078e022a */
[----:B------:R-:W-:Y:S02]  /*1ef0*/  LOP3.LUT P3, RZ, R29, 0x1, RZ, 0xc0, !PT ;  /* 0x000000011dff7812 */ /* 0x000fe4000786c0ff */
[----:B------:R4:W-:Y:S01]  /*1f00*/  LDGSTS.E [R161+0x3c], desc[UR16][R48.64], !P5 ;  /* 0x0003c00030a17fae */ /* 0x0009e2000e9a1010 */
[----:B------:R-:W-:Y:S01]  /*1f10*/  LOP3.LUT P1, RZ, R27, 0x1, RZ, 0xc0, !PT ;  /* 0x000000011bff7812 */ /* 0x000fe2000782c0ff */
[----:B------:R-:W-:Y:S01]  /*1f20*/  IMAD.HI.U32 R27, R24, R32, RZ ;  /* 0x00000020181b7227 */ /* 0x000fe200078e00ff */
[----:B------:R-:W-:-:S02]  /*1f30*/  ISETP.GT.U32.AND P5, PT, R23, R28, PT ;  /* 0x0000001c1700720c */ /* 0x000fc40003fa4070 */
[--C-:B------:R-:W-:Y:S01]  /*1f40*/  SHF.R.U32.HI R31, RZ, 0xc, R0.reuse ;  /* 0x0000000cff1f7819 */ /* 0x100fe20000011600 */
[----:B------:R-:W-:Y:S01]  /*1f50*/  IMAD.HI.U32 R29, R24, R34, RZ ;  /* 0x00000022181d7227 */ /* 0x000fe200078e00ff */
[----:B------:R5:W-:Y:S01]  /*1f60*/  LDGSTS.E [R161+0x40], desc[UR16][R50.64], P4 ;  /* 0x0004000032a17fae */ /* 0x000be2000a1a1010 */
[----:B------:R-:W-:Y:S02]  /*1f70*/  ISETP.GT.U32.AND P4, PT, R23, R30, PT ;  /* 0x0000001e1700720c */ /* 0x000fe40003f84070 */
[----:B------:R-:W-:Y:S01]  /*1f80*/  IMAD.MOV R27, RZ, RZ, -R27 ;  /* 0x000000ffff1b7224 */ /* 0x000fe200078e0a1b */
[----:B------:R-:W-:Y:S01]  /*1f90*/  LOP3.LUT R79, R26, 0x18, RZ, 0xfc, !PT ;  /* 0x000000181a4f7812 */ /* 0x000fe200078efcff */
[----:B------:R-:W-:Y:S01]  /*1fa0*/  IMAD.MOV R29, RZ, RZ, -R29 ;  /* 0x000000ffff1d7224 */ /* 0x000fe200078e0a1d */
[----:B------:R-:W-:Y:S01]  /*1fb0*/  IABS R76, R77 ;  /* 0x0000004d004c7213 */ /* 0x000fe20000000000 */
[----:B------:R1:W-:Y:S01]  /*1fc0*/  LDGSTS.E [R161+0x44], desc[UR16][R52.64], P1 ;  /* 0x0004400034a17fae */ /* 0x0003e200089a1010 */
[----:B------:R-:W-:Y:S01]  /*1fd0*/  LOP3.LUT P1, RZ, R31, 0x1, RZ, 0xc0, !PT ;  /* 0x000000011fff7812 */ /* 0x000fe2000782c0ff */
[--C-:B------:R-:W-:Y:S01]  /*1fe0*/  @!P5 IMAD.IADD R28, R28, 0x1, -R23.reuse ;  /* 0x000000011c1cd824 */ /* 0x100fe200078e0a17 */
[----:B------:R-:W-:Y:S01]  /*1ff0*/  SHF.R.U32.HI R31, RZ, 0xb, R0 ;  /* 0x0000000bff1f7819 */ /* 0x000fe20000011600 */
[----:B------:R1:W-:Y:S01]  /*2000*/  LDGSTS.E [R161+0x48], desc[UR16][R54.64], P3 ;  /* 0x0004800036a17fae */ /* 0x0003e200099a1010 */
[C---:B------:R-:W-:Y:S01]  /*2010*/  IMAD R32, R23.reuse, R27, R32 ;  /* 0x0000001b17207224 */ /* 0x040fe200078e0220 */
[----:B------:R-:W-:Y:S01]  /*2020*/  SHF.R.U32.HI R27, RZ, 0xa, R0 ;  /* 0x0000000aff1b7819 */ /* 0x000fe20000011600 */
[----:B------:R-:W-:Y:S01]  /*2030*/  @!P4 IMAD.IADD R30, R30, 0x1, -R23 ;  /* 0x000000011e1ec824 */ /* 0x000fe200078e0a17 */
[C---:B------:R-:W-:Y:S01]  /*2040*/  ISETP.GT.U32.AND P5, PT, R23.reuse, R28, PT ;  /* 0x0000001c1700720c */ /* 0x040fe20003fa4070 */
[----:B------:R-:W-:Y:S01]  /*2050*/  IMAD R34, R23, R29, R34 ;  /* 0x0000001d17227224 */ /* 0x000fe200078e0222 */
[----:B------:R-:W-:Y:S01]  /*2060*/  LOP3.LUT P3, RZ, R31, 0x1, RZ, 0xc0, !PT ;  /* 0x000000011fff7812 */ /* 0x000fe2000786c0ff */
[----:B------:R-:W-:Y:S01]  /*2070*/  IMAD.HI.U32 R29, R24, R76, RZ ;  /* 0x0000004c181d7227 */ /* 0x000fe200078e00ff */
[----:B------:R-:W-:-:S02]  /*2080*/  ISETP.GT.U32.AND P4, PT, R23, R30, PT ;  /* 0x0000001e1700720c */ /* 0x000fc40003f84070 */
[----:B------:R2:W-:Y:S01]  /*2090*/  LDGSTS.E [R161+0x4c], desc[UR16][R56.64], P1 ;  /* 0x0004c00038a17fae */ /* 0x0005e200089a1010 */
[----:B------:R-:W-:Y:S01]  /*20a0*/  ISETP.GT.U32.AND P1, PT, R23, R32, PT ;  /* 0x000000201700720c */ /* 0x000fe20003f24070 */
[----:B------:R-:W-:Y:S01]  /*20b0*/  IMAD.MOV R29, RZ, RZ, -R29 ;  /* 0x000000ffff1d7224 */ /* 0x000fe200078e0a1d */
[----:B------:R-:W-:Y:S01]  /*20c0*/  LOP3.LUT R31, R26, 0x10, RZ, 0xfc, !PT ;  /* 0x000000101a1f7812 */ /* 0x000fe200078efcff */
[----:B-1----:R-:W-:Y:S01]  /*20d0*/  IMAD.WIDE R44, R171, 0x4, R44 ;  /* 0x00000004ab2c7825 */ /* 0x002fe200078e022c */
[----:B------:R-:W-:Y:S02]  /*20e0*/  IABS R78, R79 ;  /* 0x0000004f004e7213 */ /* 0x000fe40000000000 */
[----:B------:R-:W-:Y:S01]  /*20f0*/  IABS R74, R31 ;  /* 0x0000001f004a7213 */ /* 0x000fe20000000000 */
[--C-:B------:R-:W-:Y:S01]  /*2100*/  @!P5 IMAD.IADD R28, R28, 0x1, -R23.reuse ;  /* 0x000000011c1cd824 */ /* 0x100fe200078e0a17 */
[----:B------:R-:W-:Y:S01]  /*2110*/  ISETP.GT.U32.AND P5, PT, R23, R34, PT ;  /* 0x000000221700720c */ /* 0x000fe20003fa4070 */
[----:B------:R1:W-:Y:S01]  /*2120*/  LDGSTS.E [R161+0x50], desc[UR16][R58.64], P3 ;  /* 0x000500003aa17fae */ /* 0x0003e200099a1010 */
[----:B------:R-:W-:Y:S01]  /*2130*/  LOP3.LUT P3, RZ, R27, 0x1, RZ, 0xc0, !PT ;  /* 0x000000011bff7812 */ /* 0x000fe2000786c0ff */
[--C-:B------:R-:W-:Y:S01]  /*2140*/  @!P4 IMAD.IADD R30, R30, 0x1, -R23.reuse ;  /* 0x000000011e1ec824 */ /* 0x100fe200078e0a17 */
[----:B------:R-:W-:Y:S01]  /*2150*/  ISETP.GE.AND P4, PT, R86, RZ, PT ;  /* 0x000000ff5600720c */ /* 0x000fe20003f86270 */
[----:B------:R-:W-:Y:S01]  /*2160*/  @!P1 IMAD.IADD R32, R32, 0x1, -R23 ;  /* 0x0000000120209824 */ /* 0x000fe200078e0a17 */
[----:B------:R-:W-:Y:S01]  /*2170*/  ISETP.GE.AND P1, PT, R26, RZ, PT ;  /* 0x000000ff1a00720c */ /* 0x000fe20003f26270 */
[----:B------:R-:W-:Y:S01]  /*2180*/  IMAD.HI.U32 R27, R24, R74, RZ ;  /* 0x0000004a181b7227 */ /* 0x000fe200078e00ff */
[----:B------:R-:W-:-:S03]  /*2190*/  LOP3.LUT R85, R26, 0x24, RZ, 0xfc, !PT ;  /* 0x000000241a557812 */ /* 0x000fc600078efcff */
[----:B------:R-:W-:Y:S01]  /*21a0*/  IMAD.MOV R27, RZ, RZ, -R27 ;  /* 0x000000ffff1b7224 */ /* 0x000fe200078e0a1b */
[----:B------:R-:W-:Y:S01]  /*21b0*/  IABS R88, R85 ;  /* 0x0000005500587213 */ /* 0x000fe20000000000 */
[----:B------:R-:W-:Y:S01]  /*21c0*/  @!P5 IMAD.IADD R34, R34, 0x1, -R23 ;  /* 0x000000012222d824 */ /* 0x000fe200078e0a17 */
[C---:B------:R-:W-:Y:S01]  /*21d0*/  ISETP.GT.U32.AND P5, PT, R23.reuse, R32, PT ;  /* 0x000000201700720c */ /* 0x040fe20003fa4070 */
[----:B------:R1:W-:Y:S01]  /*21e0*/  LDGSTS.E [R161+0x54], desc[UR16][R60.64], P3 ;  /* 0x000540003ca17fae */ /* 0x0003e200099a1010 */
[C---:B------:R-:W-:Y:S02]  /*21f0*/  IMAD R74, R23.reuse, R27, R74 ;  /* 0x0000001b174a7224 */ /* 0x040fe400078e024a */
[----:B------:R-:W-:Y:S01]  /*2200*/  ISETP.GT.U32.AND P3, PT, R23, R34, PT ;  /* 0x000000221700720c */ /* 0x000fe20003f64070 */
[----:B------:R-:W-:Y:S01]  /*2210*/  @!P4 IMAD.MOV R30, RZ, RZ, -R30 ;  /* 0x000000ffff1ec224 */ /* 0x000fe200078e0a1e */
[----:B------:R-:W-:Y:S01]  /*2220*/  ISETP.GE.AND P4, PT, R35, RZ, PT ;  /* 0x000000ff2300720c */ /* 0x000fe20003f86270 */
[----:B------:R-:W-:Y:S01]  /*2230*/  IMAD.HI.U32 R27, R24, R78, RZ ;  /* 0x0000004e181b7227 */ /* 0x000fe200078e00ff */
[----:B------:R-:W-:-:S03]  /*2240*/  LOP3.LUT R35, R26, 0x1c, RZ, 0xfc, !PT ;  /* 0x0000001c1a237812 */ /* 0x000fc600078efcff */
[----:B------:R-:W-:Y:S01]  /*2250*/  @!P1 IMAD.MOV R28, RZ, RZ, -R28 ;  /* 0x000000ffff1c9224 */ /* 0x000fe200078e0a1c */
[C---:B------:R-:W-:Y:S01]  /*2260*/  ISETP.GT.U32.AND P1, PT, R23.reuse, R74, PT ;  /* 0x0000004a1700720c */ /* 0x040fe20003f24070 */
[----:B------:R-:W-:Y:S01]  /*2270*/  IMAD.MOV R27, RZ, RZ, -R27 ;  /* 0x000000ffff1b7224 */ /* 0x000fe200078e0a1b */
[----:B------:R-:W-:Y:S01]  /*2280*/  IABS R84, R35 ;  /* 0x0000002300547213 */ /* 0x000fe20000000000 */
[C---:B------:R-:W-:Y:S02]  /*2290*/  IMAD R76, R23.reuse, R29, R76 ;  /* 0x0000001d174c7224 */ /* 0x040fe400078e024c */
[--C-:B------:R-:W-:Y:S02]  /*22a0*/  @!P5 IMAD.IADD R32, R32, 0x1, -R23.reuse ;  /* 0x000000012020d824 */ /* 0x100fe400078e0a17 */
[C---:B------:R-:W-:Y:S01]  /*22b0*/  IMAD R78, R23.reuse, R27, R78 ;  /* 0x0000001b174e7224 */ /* 0x040fe200078e024e */
[----:B------:R-:W-:Y:S01]  /*22c0*/  ISETP.GT.U32.AND P5, PT, R23, R76, PT ;  /* 0x0000004c1700720c */ /* 0x000fe20003fa4070 */
[--C-:B------:R-:W-:Y:S01]  /*22d0*/  @!P3 IMAD.IADD R34, R34, 0x1, -R23.reuse ;  /* 0x000000012222b824 */ /* 0x100fe200078e0a17 */
[----:B------:R-:W-:Y:S01]  /*22e0*/  ISETP.GE.AND P3, PT, R75, RZ, PT ;  /* 0x000000ff4b00720c */ /* 0x000fe20003f66270 */
[----:B------:R-:W-:Y:S01]  /*22f0*/  @!P4 IMAD.MOV R32, RZ, RZ, -R32 ;  /* 0x000000ffff20c224 */ /* 0x000fe200078e0a20 */
[----:B------:R-:W-:Y:S01]  /*2300*/  ISETP.GT.U32.AND P4, PT, R23, R78, PT ;  /* 0x0000004e1700720c */ /* 0x000fe20003f84070 */
[----:B------:R-:W-:Y:S01]  /*2310*/  @!P1 IMAD.IADD R74, R74, 0x1, -R23 ;  /* 0x000000014a4a9824 */ /* 0x000fe200078e0a17 */
[----:B------:R-:W-:Y:S01]  /*2320*/  LOP3.LUT R75, R26, 0x20, RZ, 0xfc, !PT ;  /* 0x000000201a4b7812 */ /* 0x000fe200078efcff */
[----:B------:R-:W-:-:S03]  /*2330*/  IMAD.HI.U32 R27, R24, R84, RZ ;  /* 0x00000054181b7227 */ /* 0x000fc600078e00ff */
[----:B------:R-:W-:Y:S01]  /*2340*/  ISETP.GT.U32.AND P1, PT, R23, R74, PT ;  /* 0x0000004a1700720c */ /* 0x000fe20003f24070 */
[----:B------:R-:W-:Y:S01]  /*2350*/  IMAD.MOV R27, RZ, RZ, -R27 ;  /* 0x000000ffff1b7224 */ /* 0x000fe200078e0a1b */
[----:B------:R-:W-:Y:S01]  /*2360*/  IABS R86, R75 ;  /* 0x0000004b00567213 */ /* 0x000fe20000000000 */
[--C-:B------:R-:W-:Y:S02]  /*2370*/  @!P5 IMAD.IADD R76, R76, 0x1, -R23.reuse ;  /* 0x000000014c4cd824 */ /* 0x100fe400078e0a17 */
[----:B------:R-:W-:Y:S01]  /*2380*/  @!P3 IMAD.MOV R34, RZ, RZ, -R34 ;  /* 0x000000ffff22b224 */ /* 0x000fe200078e0a22 */
[----:B------:R-:W-:Y:S01]  /*2390*/  ISETP.GE.AND P3, PT, R31, RZ, PT ;  /* 0x000000ff1f00720c */ /* 0x000fe20003f66270 */
[----:B------:R-:W-:Y:S01]  /*23a0*/  @!P4 IMAD.IADD R78, R78, 0x1, -R23 ;  /* 0x000000014e4ec824 */ /* 0x000fe200078e0a17 */
[----:B------:R-:W-:Y:S01]  /*23b0*/  ISETP.GT.U32.AND P5, PT, R23, R76, PT ;  /* 0x0000004c1700720c */ /* 0x000fe20003fa4070 */
[----:B------:R-:W-:-:S03]  /*23c0*/  IMAD.HI.U32 R29, R24, R86, RZ ;  /* 0x00000056181d7227 */ /* 0x000fc600078e00ff */
[----:B------:R-:W-:Y:S01]  /*23d0*/  ISETP.GT.U32.AND P4, PT, R23, R78, PT ;  /* 0x0000004e1700720c */ /* 0x000fe20003f84070 */
[----:B------:R-:W-:Y:S01]  /*23e0*/  @!P1 IMAD.IADD R74, R74, 0x1, -R23 ;  /* 0x000000014a4a9824 */ /* 0x000fe200078e0a17 */
[----:B------:R-:W-:Y:S01]  /*23f0*/  ISETP.GE.AND P1, PT, R77, RZ, PT ;  /* 0x000000ff4d00720c */ /* 0x000fe20003f26270 */
[C---:B------:R-:W-:Y:S01]  /*2400*/  IMAD R84, R23.reuse, R27, R84 ;  /* 0x0000001b17547224 */ /* 0x040fe200078e0254 */
[----:B------:R-:W-:Y:S01]  /*2410*/  SHF.R.U32.HI R27, RZ, 0x9, R0 ;  /* 0x00000009ff1b7819 */ /* 0x000fe20000011600 */
[----:B------:R-:W-:Y:S01]  /*2420*/  IMAD.MOV R29, RZ, RZ, -R29 ;  /* 0x000000ffff1d7224 */ /* 0x000fe200078e0a1d */
[----:B------:R-:W-:Y:S01]  /*2430*/  LOP3.LUT R77, R26, 0x28, RZ, 0xfc, !PT ;  /* 0x000000281a4d7812 */ /* 0x000fe200078efcff */
[----:B------:R-:W-:Y:S01]  /*2440*/  @!P3 IMAD.MOV R74, RZ, RZ, -R74 ;  /* 0x000000ffff4ab224 */ /* 0x000fe200078e0a4a */
[C---:B------:R-:W-:Y:S01]  /*2450*/  ISETP.GT.U32.AND P3, PT, R23.reuse, R84, PT ;  /* 0x000000541700720c */ /* 0x040fe20003f64070 */
[----:B------:R-:W-:Y:S01]  /*2460*/  IMAD R86, R23, R29, R86 ;  /* 0x0000001d17567224 */ /* 0x000fe200078e0256 */
[----:B------:R-:W-:Y:S01]  /*2470*/  IABS R90, R77 ;  /* 0x0000004d005a7213 */ /* 0x000fe20000000000 */
[----:B------:R-:W-:Y:S01]  /*2480*/  @!P5 IMAD.IADD R76, R76, 0x1, -R23 ;  /* 0x000000014c4cd824 */ /* 0x000fe200078e0a17 */
[----:B------:R-:W-:Y:S01]  /*2490*/  ISETP.GE.AND P5, PT, R79, RZ, PT ;  /* 0x000000ff4f00720c */ /* 0x000fe20003fa6270 */
[----:B------:R-:W-:Y:S01]  /*24a0*/  IMAD.HI.U32 R31, R24, R88, RZ ;  /* 0x00000058181f7227 */ /* 0x000fe200078e00ff */
[----:B------:R-:W-:-:S03]  /*24b0*/  LOP3.LUT R79, R26, 0x2c, RZ, 0xfc, !PT ;  /* 0x0000002c1a4f7812 */ /* 0x000fc600078efcff */
[----:B------:R-:W-:Y:S01]  /*24c0*/  @!P4 IMAD.IADD R78, R78, 0x1, -R23 ;  /* 0x000000014e4ec824 */ /* 0x000fe200078e0a17 */
[C---:B------:R-:W-:Y:S01]  /*24d0*/  ISETP.GT.U32.AND P4, PT, R23.reuse, R86, PT ;  /* 0x000000561700720c */ /* 0x040fe20003f84070 */
[----:B------:R-:W-:Y:S01]  /*24e0*/  IMAD.MOV R31, RZ, RZ, -R31 ;  /* 0x000000ffff1f7224 */ /* 0x000fe200078e0a1f */
[----:B------:R-:W-:Y:S01]  /*24f0*/  IABS R92, R79 ;  /* 0x0000004f005c7213 */ /* 0x000fe20000000000 */
[----:B------:R-:W-:Y:S02]  /*2500*/  @!P3 IMAD.IADD R84, R84, 0x1, -R23 ;  /* 0x000000015454b824 */ /* 0x000fe400078e0a17 */
[----:B------:R-:W-:Y:S02]  /*2510*/  IMAD R88, R23, R31, R88 ;  /* 0x0000001f17587224 */ /* 0x000fe400078e0258 */
[----:B------:R-:W-:Y:S01]  /*2520*/  @!P1 IMAD.MOV R76, RZ, RZ, -R76 ;  /* 0x000000ffff4c9224 */ /* 0x000fe200078e0a4c */
[----:B------:R-:W-:Y:S01]  /*2530*/  LOP3.LUT P1, RZ, R27, 0x1, RZ, 0xc0, !PT ;  /* 0x000000011bff7812 */ /* 0x000fe2000782c0ff */
[----:B------:R-:W-:Y:S01]  /*2540*/  @!P5 IMAD.MOV R78, RZ, RZ, -R78 ;  /* 0x000000ffff4ed224 */ /* 0x000fe200078e0a4e */
[C---:B------:R-:W-:Y:S01]  /*2550*/  ISETP.GT.U32.AND P3, PT, R23.reuse, R84, PT ;  /* 0x000000541700720c */ /* 0x040fe20003f64070 */
[----:B------:R-:W-:Y:S01]  /*2560*/  IMAD.HI.U32 R27, R24, R90, RZ ;  /* 0x0000005a181b7227 */ /* 0x000fe200078e00ff */
[----:B------:R-:W-:-:S03]  /*2570*/  ISETP.GT.U32.AND P5, PT, R23, R88, PT ;  /* 0x000000581700720c */ /* 0x000fc60003fa4070 */
[----:B------:R-:W-:Y:S02]  /*2580*/  @!P4 IMAD.IADD R86, R86, 0x1, -R23 ;  /* 0x000000015656c824 */ /* 0x000fe400078e0a17 */
[----:B------:R-:W-:-:S03]  /*2590*/  IMAD.HI.U32 R29, R24, R92, RZ ;  /* 0x0000005c181d7227 */ /* 0x000fc600078e00ff */
[----:B------:R-:W-:Y:S01]  /*25a0*/  ISETP.GT.U32.AND P4, PT, R23, R86, PT ;  /* 0x000000561700720c */ /* 0x000fe20003f84070 */
[----:B------:R1:W-:Y:S01]  /*25b0*/  LDGSTS.E [R161+0x58], desc[UR16][R62.64], P1 ;  /* 0x000580003ea17fae */ /* 0x0003e200089a1010 */
[----:B------:R-:W-:Y:S01]  /*25c0*/  ISETP.GE.AND P1, PT, R35, RZ, PT ;  /* 0x000000ff2300720c */ /* 0x000fe20003f26270 */
[----:B------:R-:W-:Y:S02]  /*25d0*/  IMAD.MOV R27, RZ, RZ, -R27 ;  /* 0x000000ffff1b7224 */ /* 0x000fe400078e0a1b */
[--C-:B------:R-:W-:Y:S01]  /*25e0*/  @!P3 IMAD.IADD R84, R84, 0x1, -R23.reuse ;  /* 0x000000015454b824 */ /* 0x100fe200078e0a17 */
[----:B------:R-:W-:Y:S01]  /*25f0*/  ISETP.GE.AND P3, PT, R75, RZ, PT ;  /* 0x000000ff4b00720c */ /* 0x000fe20003f66270 */
[----:B------:R-:W-:Y:S01]  /*2600*/  @!P5 IMAD.IADD R88, R88, 0x1, -R23 ;  /* 0x000000015858d824 */ /* 0x000fe200078e0a17 */
[----:B------:R-:W-:Y:S01]  /*2610*/  LOP3.LUT R75, R26, 0x3c, RZ, 0xfc, !PT ;  /* 0x0000003c1a4b7812 */ /* 0x000fe200078efcff */
[----:B------:R-:W-:-:S03]  /*2620*/  IMAD.HI.U32 R31, R24, R94, RZ ;  /* 0x0000005e181f7227 */ /* 0x000fc600078e00ff */
[C---:B------:R-:W-:Y:S01]  /*2630*/  ISETP.GT.U32.AND P5, PT, R23.reuse, R88, PT ;  /* 0x000000581700720c */ /* 0x040fe20003fa4070 */
[----:B------:R-:W-:Y:S01]  /*2640*/  IMAD.MOV R29, RZ, RZ, -R29 ;  /* 0x000000ffff1d7224 */ /* 0x000fe200078e0a1d */
[----:B------:R-:W-:Y:S01]  /*2650*/  IABS R35, R75 ;  /* 0x0000004b00237213 */ /* 0x000fe20000000000 */
[C---:B------:R-:W-:Y:S01]  /*2660*/  IMAD R90, R23.reuse, R27, R90 ;  /* 0x0000001b175a7224 */ /* 0x040fe200078e025a */
[----:B------:R-:W-:Y:S01]  /*2670*/  SHF.R.U32.HI R27, RZ, 0x8, R0 ;  /* 0x00000008ff1b7819 */ /* 0x000fe20000011600 */
[----:B------:R-:W-:Y:S02]  /*2680*/  IMAD.MOV R31, RZ, RZ, -R31 ;  /* 0x000000ffff1f7224 */ /* 0x000fe400078e0a1f */
[C---:B------:R-:W-:Y:S01]  /*2690*/  IMAD R92, R23.reuse, R29, R92 ;  /* 0x0000001d175c7224 */ /* 0x040fe200078e025c */
[----:B------:R-:W-:Y:S01]  /*26a0*/  IABS R29, R89 ;  /* 0x00000059001d7213 */ /* 0x000fe20000000000 */
[--C-:B------:R-:W-:Y:S01]  /*26b0*/  @!P4 IMAD.IADD R86, R86, 0x1, -R23.reuse ;  /* 0x000000015656c824 */ /* 0x100fe200078e0a17 */
[C---:B------:R-:W-:Y:S01]  /*26c0*/  ISETP.GT.U32.AND P4, PT, R23.reuse, R90, PT ;  /* 0x0000005a1700720c */ /* 0x040fe20003f84070 */
[C---:B------:R-:W-:Y:S01]  /*26d0*/  IMAD R94, R23.reuse, R31, R94 ;  /* 0x0000001f175e7224 */ /* 0x040fe200078e025e */
[----:B------:R-:W-:Y:S01]  /*26e0*/  IABS R31, R91 ;  /* 0x0000005b001f7213 */ /* 0x000fe20000000000 */
[----:B------:R-:W-:Y:S01]  /*26f0*/  @!P1 IMAD.MOV R84, RZ, RZ, -R84 ;  /* 0x000000ffff549224 */ /* 0x000fe200078e0a54 */
[C---:B------:R-:W-:Y:S01]  /*2700*/  ISETP.GT.U32.AND P1, PT, R23.reuse, R92, PT ;  /* 0x0000005c1700720c */ /* 0x040fe20003f24070 */
[----:B------:R-:W-:Y:S01]  /*2710*/  @!P3 IMAD.MOV R86, RZ, RZ, -R86 ;  /* 0x000000ffff56b224 */ /* 0x000fe200078e0a56 */
[----:B------:R-:W-:Y:S01]  /*2720*/  ISETP.GT.U32.AND P3, PT, R23, R94, PT ;  /* 0x0000005e1700720c */ /* 0x000fe20003f64070 */
[----:B------:R-:W-:Y:S01]  /*2730*/  @!P5 IMAD.IADD R88, R88, 0x1, -R23 ;  /* 0x000000015858d824 */ /* 0x000fe200078e0a17 */
[----:B------:R-:W-:Y:S01]  /*2740*/  LOP3.LUT P5, RZ, R27, 0x1, RZ, 0xc0, !PT ;  /* 0x000000011bff7812 */ /* 0x000fe200078ac0ff */
[----:B------:R-:W-:-:S04]  /*2750*/  IMAD.HI.U32 R26, R24, R29, RZ ;  /* 0x0000001d181a7227 */ /* 0x000fc800078e00ff */
[--C-:B------:R-:W-:Y:S01]  /*2760*/  @!P4 IMAD.IADD R90, R90, 0x1, -R23.reuse ;  /* 0x000000015a5ac824 */ /* 0x100fe200078e0a17 */
[----:B------:R-:W-:Y:S01]  /*2770*/  ISETP.GE.AND P4, PT, R85, RZ, PT ;  /* 0x000000ff5500720c */ /* 0x000fe20003f86270 */
[----:B------:R-:W-:Y:S02]  /*2780*/  IMAD.MOV R96, RZ, RZ, -R26 ;  /* 0x000000ffff607224 */ /* 0x000fe400078e0a1a */
[--C-:B------:R-:W-:Y:S01]  /*2790*/  @!P1 IMAD.IADD R92, R92, 0x1, -R23.reuse ;  /* 0x000000015c5c9824 */ /* 0x100fe200078e0a17 */
[C---:B------:R-:W-:Y:S01]  /*27a0*/  ISETP.GT.U32.AND P1, PT, R23.reuse, R90, PT ;  /* 0x0000005a1700720c */ /* 0x040fe20003f24070 */
[----:B------:R-:W-:Y:S02]  /*27b0*/  @!P3 IMAD.IADD R94, R94, 0x1, -R23 ;  /* 0x000000015e5eb824 */ /* 0x000fe400078e0a17 */
[----:B------:R1:W-:Y:S01]  /*27c0*/  LDGSTS.E [R161+0x5c], desc[UR16][R64.64], P5 ;  /* 0x0005c00040a17fae */ /* 0x0003e2000a9a1010 */
[C---:B------:R-:W-:Y:S01]  /*27d0*/  ISETP.GT.U32.AND P3, PT, R23.reuse, R92, PT ;  /* 0x0000005c1700720c */ /* 0x040fe20003f64070 */
[----:B------:R-:W-:Y:S01]  /*27e0*/  IMAD.HI.U32 R26, R24, R31, RZ ;  /* 0x0000001f181a7227 */ /* 0x000fe200078e00ff */
[----:B------:R-:W-:-:S03]  /*27f0*/  ISETP.GT.U32.AND P5, PT, R23, R94, PT ;  /* 0x0000005e1700720c */ /* 0x000fc60003fa4070 */
[----:B------:R-:W-:Y:S01]  /*2800*/  @!P4 IMAD.MOV R88, RZ, RZ, -R88 ;  /* 0x000000ffff58c224 */ /* 0x000fe200078e0a58 */
[----:B------:R-:W-:Y:S01]  /*2810*/  ISETP.GE.AND P4, PT, R77, RZ, PT ;  /* 0x000000ff4d00720c */ /* 0x000fe20003f86270 */
[----:B------:R-:W-:-:S04]  /*2820*/  IMAD.HI.U32 R27, R24, R35, RZ ;  /* 0x00000023181b7227 */ /* 0x000fc800078e00ff */
[----:B------:R-:W-:Y:S01]  /*2830*/  @!P1 IMAD.IADD R90, R90, 0x1, -R23 ;  /* 0x000000015a5a9824 */ /* 0x000fe200078e0a17 */
[----:B------:R-:W-:Y:S01]  /*2840*/  ISETP.GE.AND P1, PT, R79, RZ, PT ;  /* 0x000000ff4f00720c */ /* 0x000fe20003f26270 */
[----:B------:R-:W-:Y:S02]  /*2850*/  IMAD.MOV R26, RZ, RZ, -R26 ;  /* 0x000000ffff1a7224 */ /* 0x000fe400078e0a1a */
[C---:B------:R-:W-:Y:S01]  /*2860*/  IMAD R24, R23.reuse, R96, R29 ;  /* 0x0000006017187224 */ /* 0x040fe200078e021d */
[--C-:B------:R-:W-:Y:S01]  /*2870*/  SHF.R.U32.HI R29, RZ, 0x5, R0.reuse ;  /* 0x00000005ff1d7819 */ /* 0x100fe20000011600 */
[----:B------:R-:W-:Y:S01]  /*2880*/  IMAD.MOV R96, RZ, RZ, -R27 ;  /* 0x000000ffff607224 */ /* 0x000fe200078e0a1b */
[----:B------:R-:W-:Y:S01]  /*2890*/  SHF.R.U32.HI R27, RZ, 0x7, R0 ;  /* 0x00000007ff1b7819 */ /* 0x000fe20000011600 */
[C---:B------:R-:W-:Y:S02]  /*28a0*/  IMAD R26, R23.reuse, R26, R31 ;  /* 0x0000001a171a7224 */ /* 0x040fe400078e021f */
[--C-:B------:R-:W-:Y:S01]  /*28b0*/  @!P5 IMAD.IADD R94, R94, 0x1, -R23.reuse ;  /* 0x000000015e5ed824 */ /* 0x100fe200078e0a17 */
[----:B------:R-:W-:Y:S01]  /*28c0*/  ISETP.GT.U32.AND P5, PT, R23, R24, PT ;  /* 0x000000181700720c */ /* 0x000fe20003fa4070 */
[----:B------:R-:W-:Y:S01]  /*28d0*/  @!P3 IMAD.IADD R92, R92, 0x1, -R23 ;  /* 0x000000015c5cb824 */ /* 0x000fe200078e0a17 */
[----:B------:R-:W-:Y:S01]  /*28e0*/  ISETP.GE.AND P3, PT, R87, RZ, PT ;  /* 0x000000ff5700720c */ /* 0x000fe20003f66270 */
[----:B------:R-:W-:-:S02]  /*28f0*/  IMAD R96, R23, R96, R35 ;  /* 0x0000006017607224 */ /* 0x000fc400078e0223 */
[----:B------:R-:W-:Y:S01]  /*2900*/  @!P4 IMAD.MOV R90, RZ, RZ, -R90 ;  /* 0x000000ffff5ac224 */ /* 0x000fe200078e0a5a */
[C---:B------:R-:W-:Y:S01]  /*2910*/  ISETP.GT.U32.AND P4, PT, R23.reuse, R26, PT ;  /* 0x0000001a1700720c */ /* 0x040fe20003f84070 */
[----:B------:R-:W-:Y:S01]  /*2920*/  @!P1 IMAD.MOV R92, RZ, RZ, -R92 ;  /* 0x000000ffff5c9224 */ /* 0x000fe200078e0a5c */
[----:B------:R-:W-:Y:S01]  /*2930*/  ISETP.GT.U32.AND P1, PT, R23, R96, PT ;  /* 0x000000601700720c */ /* 0x000fe20003f24070 */
[C---:B------:R-:W-:Y:S02]  /*2940*/  VIADD R31, R143.reuse, 0xffffffc6 ;  /* 0xffffffc68f1f7836 */ /* 0x040fe40000000000 */
[----:B------:R-:W-:Y:S02]  /*2950*/  VIADD R35, R143, 0xffffffdc ;  /* 0xffffffdc8f237836 */ /* 0x000fe40000000000 */
[--C-:B------:R-:W-:Y:S02]  /*2960*/  @!P5 IMAD.IADD R24, R24, 0x1, -R23.reuse ;  /* 0x000000011818d824 */ /* 0x100fe400078e0a17 */
[----:B------:R-:W-:Y:S01]  /*2970*/  @!P3 IMAD.MOV R94, RZ, RZ, -R94 ;  /* 0x000000ffff5eb224 */ /* 0x000fe200078e0a5e */
[----:B------:R-:W-:Y:S01]  /*2980*/  LOP3.LUT P3, RZ, R27, 0x1, RZ, 0xc0, !PT ;  /* 0x000000011bff7812 */ /* 0x000fe2000786c0ff */
[----:B------:R-:W-:Y:S01]  /*2990*/  VIADD R77, R143, 0xffffffde ;  /* 0xffffffde8f4d7836 */ /* 0x000fe20000000000 */
[----:B------:R-:W-:Y:S01]  /*29a0*/  ISETP.GT.U32.AND P5, PT, R23, R24, PT ;  /* 0x000000181700720c */ /* 0x000fe20003fa4070 */
[--C-:B------:R-:W-:Y:S01]  /*29b0*/  @!P4 IMAD.IADD R26, R26, 0x1, -R23.reuse ;  /* 0x000000011a1ac824 */ /* 0x100fe200078e0a17 */
[----:B------:R-:W-:Y:S01]  /*29c0*/  ISETP.GE.AND P4, PT, R89, RZ, PT ;  /* 0x000000ff5900720c */ /* 0x000fe20003f86270 */
[----:B------:R-:W-:Y:S01]  /*29d0*/  @!P1 IMAD.IADD R96, R96, 0x1, -R23 ;  /* 0x0000000160609824 */ /* 0x000fe200078e0a17 */
[----:B------:R-:W-:Y:S01]  /*29e0*/  SHF.R.U32.HI R27, RZ, 0x6, R0 ;  /* 0x00000006ff1b7819 */ /* 0x000fe20000011600 */
[----:B------:R-:W-:Y:S01]  /*29f0*/  VIADD R85, R143, 0xffffffd4 ;  /* 0xffffffd48f557836 */ /* 0x000fe20000000000 */
[----:B------:R-:W-:Y:S01]  /*2a00*/  ISETP.GT.U32.AND P1, PT, R23, R26, PT ;  /* 0x0000001a1700720c */ /* 0x000fe20003f24070 */
[----:B------:R-:W-:-:S02]  /*2a10*/  VIADD R87, R143, 0xffffffd6 ;  /* 0xffffffd68f577836 */ /* 0x000fc40000000000 */
[----:B---3--:R-:W-:Y:S02]  /*2a20*/  IMAD.WIDE R46, R171, 0x4, R46 ;  /* 0x00000004ab2e7825 */ /* 0x008fe400078e022e */
[----:B------:R3:W-:Y:S01]  /*2a30*/  LDGSTS.E [R161+0x60], desc[UR16][R66.64], P3 ;  /* 0x0006000042a17fae */ /* 0x0007e200099a1010 */
[----:B------:R-:W-:Y:S01]  /*2a40*/  ISETP.GT.U32.AND P3, PT, R23, R96, PT ;  /* 0x000000601700720c */ /* 0x000fe20003f64070 */
[----:B------:R-:W-:Y:S01]  /*2a50*/  @!P5 IMAD.IADD R24, R24, 0x1, -R23 ;  /* 0x000000011818d824 */ /* 0x000fe200078e0a17 */
[----:B------:R-:W-:Y:S01]  /*2a60*/  LOP3.LUT P5, RZ, R27, 0x1, RZ, 0xc0, !PT ;  /* 0x000000011bff7812 */ /* 0x000fe200078ac0ff */
[----:B----4-:R-:W-:Y:S01]  /*2a70*/  IMAD.WIDE R48, R171, 0x4, R48 ;  /* 0x00000004ab307825 */ /* 0x010fe200078e0230 */
[----:B------:R-:W-:-:S03]  /*2a80*/  SHF.R.U32.HI R27, RZ, 0x3, R0 ;  /* 0x00000003ff1b7819 */ /* 0x000fc60000011600 */
[--C-:B------:R-:W-:Y:S01]  /*2a90*/  @!P1 IMAD.IADD R26, R26, 0x1, -R23.reuse ;  /* 0x000000011a1a9824 */ /* 0x100fe200078e0a17 */
[----:B------:R-:W-:Y:S01]  /*2aa0*/  ISETP.GE.AND P1, PT, R75, RZ, PT ;  /* 0x000000ff4b00720c */ /* 0x000fe20003f26270 */
[----:B------:R-:W-:Y:S01]  /*2ab0*/  @!P4 IMAD.MOV R24, RZ, RZ, -R24 ;  /* 0x000000ffff18c224 */ /* 0x000fe200078e0a18 */
[----:B------:R-:W-:Y:S01]  /*2ac0*/  ISETP.GE.AND P4, PT, R91, RZ, PT ;  /* 0x000000ff5b00720c */ /* 0x000fe20003f86270 */
[----:B------:R-:W-:Y:S02]  /*2ad0*/  VIADD R75, R143, 0xffffffdf ;  /* 0xffffffdf8f4b7836 */ /* 0x000fe40000000000 */
[----:B------:R-:W-:Y:S01]  /*2ae0*/  @!P3 IMAD.IADD R96, R96, 0x1, -R23 ;  /* 0x000000016060b824 */ /* 0x000fe200078e0a17 */
[----:B------:R-:W-:Y:S01]  /*2af0*/  LOP3.LUT P3, RZ, R27, 0x1, RZ, 0xc0, !PT ;  /* 0x000000011bff7812 */ /* 0x000fe2000786c0ff */
[----:B------:R4:W-:Y:S01]  /*2b00*/  LDGSTS.E [R161+0x64], desc[UR16][R68.64], P5 ;  /* 0x0006400044a17fae */ /* 0x0009e2000a9a1010 */
[----:B------:R-:W-:Y:S01]  /*2b10*/  SHF.R.U32.HI R27, RZ, 0x4, R0 ;  /* 0x00000004ff1b7819 */ /* 0x000fe20000011600 */
[----:B------:R-:W-:Y:S01]  /*2b20*/  VIADD R91, R143, 0xffffffd2 ;  /* 0xffffffd28f5b7836 */ /* 0x000fe20000000000 */
[----:B------:R-:W-:Y:S01]  /*2b30*/  ISETP.NE.AND P5, PT, R33, RZ, PT ;  /* 0x000000ff2100720c */ /* 0x000fe20003fa5270 */
[----:B-----5:R-:W-:Y:S01]  /*2b40*/  IMAD.WIDE R50, R171, 0x4, R50 ;  /* 0x00000004ab327825 */ /* 0x020fe200078e0232 */
[----:B------:R-:W-:-:S03]  /*2b50*/  LOP3.LUT R23, RZ, R33, RZ, 0x33, !PT ;  /* 0x00000021ff177212 */ /* 0x000fc600078e33ff */
[----:B------:R-:W-:Y:S01]  /*2b60*/  @!P1 IMAD.MOV R96, RZ, RZ, -R96 ;  /* 0x000000ffff609224 */ /* 0x000fe200078e0a60 */
[----:B------:R-:W-:Y:S01]  /*2b70*/  LOP3.LUT P1, RZ, R29, 0x1, RZ, 0xc0, !PT ;  /* 0x000000011dff7812 */ /* 0x000fe2000782c0ff */
[----:B------:R-:W-:Y:S01]  /*2b80*/  @!P4 IMAD.MOV R26, RZ, RZ, -R26 ;  /* 0x000000ffff1ac224 */ /* 0x000fe200078e0a1a */
[----:B------:R-:W-:Y:S01]  /*2b90*/  LOP3.LUT P4, RZ, R27, 0x1, RZ, 0xc0, !PT ;  /* 0x000000011bff7812 */ /* 0x000fe2000788c0ff */
[----:B------:R-:W-:Y:S01]  /*2ba0*/  IMAD.WIDE R52, R171, 0x4, R52 ;  /* 0x00000004ab347825 */ /* 0x000fe200078e0234 */
[C---:B------:R-:W-:Y:S02]  /*2bb0*/  SEL R188, R23.reuse, R28, !P5 ;  /* 0x0000001c17bc7207 */ /* 0x040fe40006800000 */
[----:B------:R-:W-:Y:S01]  /*2bc0*/  SEL R190, R23, R30, !P5 ;  /* 0x0000001e17be7207 */ /* 0x000fe20006800000 */
[----:B------:R-:W-:Y:S01]  /*2bd0*/  VIADD R30, R143, 0xffffffcb ;  /* 0xffffffcb8f1e7836 */ /* 0x000fe20000000000 */
[----:B------:R-:W-:Y:S01]  /*2be0*/  SEL R192, R23, R32, !P5 ;  /* 0x0000002017c07207 */ /* 0x000fe20006800000 */
[----:B------:R-:W-:Y:S01]  /*2bf0*/  VIADD R32, R143, 0xffffffc7 ;  /* 0xffffffc78f207836 */ /* 0x000fe20000000000 */
[C---:B------:R-:W-:Y:S01]  /*2c00*/  SEL R194, R23.reuse, R34, !P5 ;  /* 0x0000002217c27207 */ /* 0x040fe20006800000 */
[----:B--2---:R-:W-:Y:S01]  /*2c10*/  IMAD R188, R188, UR4, RZ ;  /* 0x00000004bcbc7c24 */ /* 0x004fe2000f8e02ff */
[C---:B------:R-:W-:Y:S01]  /*2c20*/  SEL R196, R23.reuse, R74, !P5 ;  /* 0x0000004a17c47207 */ /* 0x040fe20006800000 */
[----:B------:R2:W-:Y:S01]  /*2c30*/  LDGSTS.E [R161+0x68], desc[UR16][R70.64], P1 ;  /* 0x0006800046a17fae */ /* 0x0005e200089a1010 */
[----:B------:R-:W-:Y:S01]  /*2c40*/  SEL R198, R23, R76, !P5 ;  /* 0x0000004c17c67207 */ /* 0x000fe20006800000 */
[----:B------:R-:W-:Y:S01]  /*2c50*/  VIADD R74, R143, 0xffffffc3 ;  /* 0xffffffc38f4a7836 */ /* 0x000fe20000000000 */
[C---:B------:R-:W-:Y:S01]  /*2c60*/  SEL R200, R23.reuse, R78, !P5 ;  /* 0x0000004e17c87207 */ /* 0x040fe20006800000 */
[----:B------:R5:W-:Y:S01]  /*2c70*/  LDGSTS.E [R161+0x6c], desc[UR16][R72.64], P4 ;  /* 0x0006c00048a17fae */ /* 0x000be2000a1a1010 */
[C---:B------:R-:W-:Y:S01]  /*2c80*/  SEL R202, R23.reuse, R84, !P5 ;  /* 0x0000005417ca7207 */ /* 0x040fe20006800000 */
[----:B------:R-:W-:Y:S01]  /*2c90*/  IMAD R192, R192, UR4, RZ ;  /* 0x00000004c0c07c24 */ /* 0x000fe2000f8e02ff */
[C---:B------:R-:W-:Y:S01]  /*2ca0*/  SEL R204, R23.reuse, R86, !P5 ;  /* 0x0000005617cc7207 */ /* 0x040fe20006800000 */
[----:B------:R1:W-:Y:S01]  /*2cb0*/  LDGSTS.E [R161+0x70], desc[UR16][R80.64], P3 ;  /* 0x0007000050a17fae */ /* 0x0003e200099a1010 */
[C---:B------:R-:W-:Y:S01]  /*2cc0*/  SEL R212, R23.reuse, R88, !P5 ;  /* 0x0000005817d47207 */ /* 0x040fe20006800000 */
[----:B------:R-:W-:Y:S01]  /*2cd0*/  IMAD R196, R196, UR4, RZ ;  /* 0x00000004c4c47c24 */ /* 0x000fe2000f8e02ff */
[C---:B------:R-:W-:Y:S01]  /*2ce0*/  SEL R206, R23.reuse, R90, !P5 ;  /* 0x0000005a17ce7207 */ /* 0x040fe20006800000 */
[----:B------:R-:W-:Y:S01]  /*2cf0*/  IMAD R200, R200, UR4, RZ ;  /* 0x00000004c8c87c24 */ /* 0x000fe2000f8e02ff */
[----:B------:R-:W-:Y:S01]  /*2d00*/  SEL R214, R23, R92, !P5 ;  /* 0x0000005c17d67207 */ /* 0x000fe20006800000 */
[----:B------:R-:W-:Y:S01]  /*2d10*/  VIADD R92, R143, 0xffffffda ;  /* 0xffffffda8f5c7836 */ /* 0x000fe20000000000 */
[C---:B------:R-:W-:Y:S01]  /*2d20*/  SEL R208, R23.reuse, R94, !P5 ;  /* 0x0000005e17d07207 */ /* 0x040fe20006800000 */
[----:B------:R-:W-:Y:S01]  /*2d30*/  IMAD R204, R204, UR4, RZ ;  /* 0x00000004cccc7c24 */ /* 0x000fe2000f8e02ff */
[----:B------:R-:W-:Y:S01]  /*2d40*/  SEL R216, R23, R24, !P5 ;  /* 0x0000001817d87207 */ /* 0x000fe20006800000 */
[----:B------:R-:W-:Y:S01]  /*2d50*/  VIADD R24, R143, 0xffffffce ;  /* 0xffffffce8f187836 */ /* 0x000fe20000000000 */
[C---:B------:R-:W-:Y:S01]  /*2d60*/  SEL R210, R23.reuse, R26, !P5 ;  /* 0x0000001a17d27207 */ /* 0x040fe20006800000 */
[----:B------:R-:W-:Y:S01]  /*2d70*/  IMAD R206, R206, UR4, RZ ;  /* 0x00000004cece7c24 */ /* 0x000fe2000f8e02ff */
[----:B------:R-:W-:Y:S01]  /*2d80*/  SEL R218, R23, R96, !P5 ;  /* 0x0000006017da7207 */ /* 0x000fe20006800000 */
[C---:B------:R-:W-:Y:S01]  /*2d90*/  VIADD R23, R143.reuse, 0xffffffcc ;  /* 0xffffffcc8f177836 */ /* 0x040fe20000000000 */
[----:B------:R-:W-:Y:S01]  /*2da0*/  ISETP.GE.U32.AND P3, PT, R24, 0x7fffffaf, PT ;  /* 0x7fffffaf1800780c */ /* 0x000fe20003f66070 */
[----:B------:R-:W-:Y:S01]  /*2db0*/  VIADD R24, R143, 0xffffffc8 ;  /* 0xffffffc88f187836 */ /* 0x000fe20000000000 */
[----:B------:R-:W-:Y:S01]  /*2dc0*/  ISETP.GE.AND P1, PT, R122, R25, PT ;  /* 0x000000197a00720c */ /* 0x000fe20003f26270 */
[----:B------:R-:W-:Y:S01]  /*2dd0*/  IMAD R208, R208, UR4, RZ ;  /* 0x00000004d0d07c24 */ /* 0x000fe2000f8e02ff */
[----:B------:R-:W-:Y:S01]  /*2de0*/  ISETP.GE.U32.AND P4, PT, R23, 0x7fffffad, PT ;  /* 0x7fffffad1700780c */ /* 0x000fe20003f86070 */
[----:B------:R-:W-:Y:S01]  /*2df0*/  VIADD R23, R143, 0xffffffcd ;  /* 0xffffffcd8f177836 */ /* 0x000fe20000000000 */
[----:B------:R-:W-:Y:S01]  /*2e00*/  SEL R25, RZ, 0x4, P3 ;  /* 0x00000004ff197807 */ /* 0x000fe20001800000 */
[----:B------:R-:W-:Y:S01]  /*2e10*/  IMAD R210, R210, UR4, RZ ;  /* 0x00000004d2d27c24 */ /* 0x000fe2000f8e02ff */
[----:B------:R-:W-:Y:S01]  /*2e20*/  SEL R27, RZ, 0x1, P4 ;  /* 0x00000001ff1b7807 */ /* 0x000fe20002000000 */
[----:B------:R-:W-:Y:S01]  /*2e30*/  IMAD R190, R190, UR4, RZ ;  /* 0x00000004bebe7c24 */ /* 0x000fe2000f8e02ff */
[----:B------:R-:W-:Y:S01]  /*2e40*/  ISETP.GE.U32.AND P5, PT, R23, 0x7fffffae, PT ;  /* 0x7fffffae1700780c */ /* 0x000fe20003fa6070 */
[----:B------:R-:W-:-:S02]  /*2e50*/  VIADD R23, R143, 0xffffffcf ;  /* 0xffffffcf8f177836 */ /* 0x000fc40000000000 */
[----:B------:R-:W-:Y:S01]  /*2e60*/  IMAD R194, R194, UR4, RZ ;  /* 0x00000004c2c27c24 */ /* 0x000fe2000f8e02ff */
[----:B------:R-:W-:Y:S01]  /*2e70*/  SEL R28, RZ, 0x1fffe, P5 ;  /* 0x0001fffeff1c7807 */ /* 0x000fe20002800000 */
[----:B------:R-:W-:Y:S01]  /*2e80*/  IMAD R198, R198, UR4, RZ ;  /* 0x00000004c6c67c24 */ /* 0x000fe2000f8e02ff */
[----:B------:R-:W-:Y:S01]  /*2e90*/  ISETP.GE.U32.AND P4, PT, R23, 0x7fffffb0, PT ;  /* 0x7fffffb01700780c */ /* 0x000fe20003f86070 */
[C---:B------:R-:W-:Y:S01]  /*2ea0*/  VIADD R23, R143.reuse, 0xffffffc9 ;  /* 0xffffffc98f177836 */ /* 0x040fe20000000000 */
[----:B------:R-:W-:Y:S01]  /*2eb0*/  ISETP.GE.U32.AND P5, PT, R24, 0x7fffffa9, PT ;  /* 0x7fffffa91800780c */ /* 0x000fe20003fa6070 */
[----:B------:R-:W-:Y:S01]  /*2ec0*/  VIADD R24, R143, 0xffffffca ;  /* 0xffffffca8f187836 */ /* 0x000fe20000000000 */
[----:B------:R-:W-:Y:S01]  /*2ed0*/  SEL R26, RZ, 0x7fff8, P4 ;  /* 0x0007fff8ff1a7807 */ /* 0x000fe20002000000 */
[----:B------:R-:W-:Y:S01]  /*2ee0*/  IMAD.IADD R27, R27, 0x1, R28 ;  /* 0x000000011b1b7824 */ /* 0x000fe200078e021c */
[----:B------:R-:W-:Y:S01]  /*2ef0*/  ISETP.GE.U32.AND P3, PT, R23, 0x7fffffaa, PT ;  /* 0x7fffffaa1700780c */ /* 0x000fe20003f66070 */
[C---:B------:R-:W-:Y:S01]  /*2f00*/  VIADD R23, R143.reuse, 0xffffffc4 ;  /* 0xffffffc48f177836 */ /* 0x040fe20000000000 */
[----:B------:R-:W-:Y:S01]  /*2f10*/  ISETP.GE.U32.AND P4, PT, R24, 0x7fffffab, PT ;  /* 0x7fffffab1800780c */ /* 0x000fe20003f86070 */
[----:B------:R-:W-:Y:S01]  /*2f20*/  VIADD R24, R143, 0xffffffc5 ;  /* 0xffffffc58f187836 */ /* 0x000fe20000000000 */
[----:B------:R-:W-:Y:S01]  /*2f30*/  SEL R29, RZ, 0x1, P5 ;  /* 0x00000001ff1d7807 */ /* 0x000fe20002800000 */
[----:B------:R-:W-:Y:S01]  /*2f40*/  IMAD R202, R202, UR4, RZ ;  /* 0x00000004caca7c24 */ /* 0x000fe2000f8e02ff */
[----:B------:R-:W-:Y:S01]  /*2f50*/  ISETP.GE.U32.AND P5, PT, R30, 0x7fffffac, PT ;  /* 0x7fffffac1e00780c */ /* 0x000fe20003fa6070 */
[----:B------:R-:W-:Y:S01]  /*2f60*/  IMAD R212, R212, UR4, RZ ;  /* 0x00000004d4d47c24 */ /* 0x000fe2000f8e02ff */
[----:B------:R-:W-:Y:S01]  /*2f70*/  SEL R30, RZ, 0x1fffe, P3 ;  /* 0x0001fffeff1e7807 */ /* 0x000fe20001800000 */
[----:B------:R-:W-:Y:S01]  /*2f80*/  IMAD R214, R214, UR4, RZ ;  /* 0x00000004d6d67c24 */ /* 0x000fe2000f8e02ff */
[----:B------:R-:W-:Y:S01]  /*2f90*/  ISETP.GE.U32.AND P3, PT, R23, 0x7fffffa5, PT ;  /* 0x7fffffa51700780c */ /* 0x000fe20003f66070 */
[----:B------:R-:W-:Y:S01]  /*2fa0*/  IMAD R216, R216, UR4, RZ ;  /* 0x00000004d8d87c24 */ /* 0x000fe2000f8e02ff */
[----:B------:R-:W-:Y:S01]  /*2fb0*/  SEL R23, RZ, 0x4, P4 ;  /* 0x00000004ff177807 */ /* 0x000fe20002000000 */
[----:B------:R-:W-:Y:S01]  /*2fc0*/  IMAD.IADD R29, R29, 0x1, R30 ;  /* 0x000000011d1d7824 */ /* 0x000fe200078e021e */
[----:B------:R-:W-:Y:S01]  /*2fd0*/  ISETP.GE.U32.AND P4, PT, R24, 0x7fffffa6, PT ;  /* 0x7fffffa61800780c */ /* 0x000fe20003f86070 */
[----:B------:R-:W-:Y:S01]  /*2fe0*/  IMAD R218, R218, UR4, RZ ;  /* 0x00000004dada7c24 */ /* 0x000fe2000f8e02ff */
[----:B------:R-:W-:Y:S01]  /*2ff0*/  SEL R24, RZ, 0x7fff8, P5 ;  /* 0x0007fff8ff187807 */ /* 0x000fe20002800000 */
[----:B------:R-:W-:Y:S01]  /*3000*/  IMAD.WIDE R54, R171, 0x4, R54 ;  /* 0x00000004ab367825 */ /* 0x000fe200078e0236 */
[----:B------:R-:W-:-:S02]  /*3010*/  ISETP.GE.U32.AND P5, PT, R31, 0x7fffffa7, PT ;  /* 0x7fffffa71f00780c */ /* 0x000fc40003fa6070 */
[----:B------:R-:W-:Y:S01]  /*3020*/  SEL R33, RZ, 0x1, P3 ;  /* 0x00000001ff217807 */ /* 0x000fe20001800000 */
[C---:B------:R-:W-:Y:S01]  /*3030*/  VIADD R31, R143.reuse, 0xffffffc1 ;  /* 0xffffffc18f1f7836 */ /* 0x040fe20000000000 */
[----:B------:R-:W-:Y:S01]  /*3040*/  ISETP.GE.U32.AND P3, PT, R32, 0x7fffffa8, PT ;  /* 0x7fffffa82000780c */ /* 0x000fe20003f66070 */
[----:B------:R-:W-:Y:S01]  /*3050*/  VIADD R32, R143, 0xffffffc2 ;  /* 0xffffffc28f207836 */ /* 0x000fe20000000000 */
[----:B------:R-:W-:Y:S01]  /*3060*/  SEL R34, RZ, 0x1fffe, P4 ;  /* 0x0001fffeff227807 */ /* 0x000fe20002000000 */
[----:B------:R-:W-:Y:S01]  /*3070*/  IMAD.WIDE R56, R171, 0x4, R56 ;  /* 0x00000004ab387825 */ /* 0x000fe200078e0238 */
[----:B------:R-:W-:Y:S02]  /*3080*/  ISETP.GE.U32.AND P4, PT, R31, 0x7fffffa2, PT ;  /* 0x7fffffa21f00780c */ /* 0x000fe40003f86070 */
[----:B------:R-:W-:Y:S01]  /*3090*/  SEL R31, RZ, 0x4, P5 ;  /* 0x00000004ff1f7807 */ /* 0x000fe20002800000 */
[----:B------:R-:W-:Y:S01]  /*30a0*/  IMAD.IADD R33, R33, 0x1, R34 ;  /* 0x0000000121217824 */ /* 0x000fe200078e0222 */
[----:B------:R-:W-:Y:S01]  /*30b0*/  ISETP.GE.U32.AND P5, PT, R32, 0x7fffffa3, PT ;  /* 0x7fffffa32000780c */ /* 0x000fe20003fa6070 */
[----:B-1----:R-:W-:Y:S01]  /*30c0*/  IMAD.WIDE R58, R171, 0x4, R58 ;  /* 0x00000004ab3a7825 */ /* 0x002fe200078e023a */
[----:B------:R-:W-:-:S02]  /*30d0*/  SEL R32, RZ, 0x7fff8, P3 ;  /* 0x0007fff8ff207807 */ /* 0x000fc40001800000 */
[----:B------:R-:W-:Y:S01]  /*30e0*/  ISETP.GE.U32.AND P3, PT, R74, 0x7fffffa4, PT ;  /* 0x7fffffa44a00780c */ /* 0x000fe20003f66070 */
[----:B------:R-:W-:Y:S01]  /*30f0*/  VIADD R74, R143, 0xffffffdd ;  /* 0xffffffdd8f4a7836 */ /* 0x000fe20000000000 */
[----:B------:R-:W-:Y:S01]  /*3100*/  SEL R76, RZ, 0x1fffe, P4 ;  /* 0x0001fffeff4c7807 */ /* 0x000fe20002000000 */
[----:B------:R-:W-:Y:S01]  /*3110*/  IMAD.WIDE R60, R171, 0x4, R60 ;  /* 0x00000004ab3c7825 */ /* 0x000fe200078e023c */
[----:B------:R-:W-:Y:S02]  /*3120*/  ISETP.GE.U32.AND P4, PT, R35, 0x7fffffbd, PT ;  /* 0x7fffffbd2300780c */ /* 0x000fe40003f86070 */
[----:B------:R-:W-:Y:S01]  /*3130*/  SEL R35, RZ, 0x4, P5 ;  /* 0x00000004ff237807 */ /* 0x000fe20002800000 */
[C---:B------:R-:W-:Y:S01]  /*3140*/  IMAD.WIDE R62, R171.reuse, 0x4, R62 ;  /* 0x00000004ab3e7825 */ /* 0x040fe200078e023e */
[----:B------:R-:W-:Y:S02]  /*3150*/  ISETP.GE.U32.AND P5, PT, R74, 0x7fffffbe, PT ;  /* 0x7fffffbe4a00780c */ /* 0x000fe40003fa6070 */
[----:B------:R-:W-:Y:S01]  /*3160*/  SEL R74, RZ, 0x7fff8, P3 ;  /* 0x0007fff8ff4a7807 */ /* 0x000fe20001800000 */
[----:B------:R-:W-:Y:S01]  /*3170*/  IMAD.WIDE R64, R171, 0x4, R64 ;  /* 0x00000004ab407825 */ /* 0x000fe200078e0240 */
[----:B------:R-:W-:-:S02]  /*3180*/  ISETP.GE.U32.AND P3, PT, R77, 0x7fffffbf, PT ;  /* 0x7fffffbf4d00780c */ /* 0x000fc40003f66070 */
[----:B------:R-:W-:Y:S01]  /*3190*/  SEL R79, RZ, 0x1, P4 ;  /* 0x00000001ff4f7807 */ /* 0x000fe20002000000 */
[----:B------:R-:W-:Y:S01]  /*31a0*/  VIADD R77, R143, 0xffffffd8 ;  /* 0xffffffd88f4d7836 */ /* 0x000fe20000000000 */
[----:B------:R-:W-:Y:S01]  /*31b0*/  ISETP.GE.U32.AND P4, PT, R75, 0x7fffffc0, PT ;  /* 0x7fffffc04b00780c */ /* 0x000fe20003f86070 */
[----:B------:R-:W-:Y:S01]  /*31c0*/  VIADD R75, R143, 0xffffffd9 ;  /* 0xffffffd98f4b7836 */ /* 0x000fe20000000000 */
[----:B------:R-:W-:Y:S01]  /*31d0*/  SEL R84, RZ, 0x1fffe, P5 ;  /* 0x0001fffeff547807 */ /* 0x000fe20002800000 */
[----:B---3--:R-:W-:Y:S01]  /*31e0*/  IMAD.WIDE R66, R171, 0x4, R66 ;  /* 0x00000004ab427825 */ /* 0x008fe200078e0242 */
[----:B------:R-:W-:Y:S02]  /*31f0*/  ISETP.GE.U32.AND P5, PT, R77, 0x7fffffb9, PT ;  /* 0x7fffffb94d00780c */ /* 0x000fe40003fa6070 */
[----:B------:R-:W-:Y:S01]  /*3200*/  SEL R77, RZ, 0x4, P3 ;  /* 0x00000004ff4d7807 */ /* 0x000fe20001800000 */
[----:B------:R-:W-:Y:S01]  /*3210*/  IMAD.IADD R79, R79, 0x1, R84 ;  /* 0x000000014f4f7824 */ /* 0x000fe200078e0254 */
[----:B------:R-:W-:Y:S01]  /*3220*/  ISETP.GE.U32.AND P3, PT, R75, 0x7fffffba, PT ;  /* 0x7fffffba4b00780c */ /* 0x000fe20003f66070 */
[----:B------:R-:W-:Y:S01]  /*3230*/  VIADD R75, R143, 0xffffffd5 ;  /* 0xffffffd58f4b7836 */ /* 0x000fe20000000000 */
[----:B------:R-:W-:Y:S01]  /*3240*/  SEL R78, RZ, 0x7fff8, P4 ;  /* 0x0007fff8ff4e7807 */ /* 0x000fe20002000000 */
[----:B----4-:R-:W-:Y:S01]  /*3250*/  IMAD.WIDE R68, R171, 0x4, R68 ;  /* 0x00000004ab447825 */ /* 0x010fe200078e0244 */
[----:B------:R-:W-:-:S02]  /*3260*/  ISETP.GE.U32.AND P4, PT, R85, 0x7fffffb5, PT ;  /* 0x7fffffb55500780c */ /* 0x000fc40003f86070 */
[----:B------:R-:W-:Y:S01]  /*3270*/  SEL R85, RZ, 0x1, P5 ;  /* 0x00000001ff557807 */ /* 0x000fe20002800000 */
[----:B--2---:R-:W-:Y:S01]  /*3280*/  IMAD.WIDE R70, R171, 0x4, R70 ;  /* 0x00000004ab467825 */ /* 0x004fe200078e0246 */
[----:B------:R-:W-:Y:S02]  /*3290*/  ISETP.GE.U32.AND P5, PT, R75, 0x7fffffb6, PT ;  /* 0x7fffffb64b00780c */ /* 0x000fe40003fa6070 */
[----:B------:R-:W-:Y:S01]  /*32a0*/  SEL R86, RZ, 0x1fffe, P3 ;  /* 0x0001fffeff567807 */ /* 0x000fe20001800000 */
[----:B------:R-:W-:Y:S01]  /*32b0*/  VIADD R75, R143, 0xffffffd7 ;  /* 0xffffffd78f4b7836 */ /* 0x000fe20000000000 */
[----:B------:R-:W-:Y:S01]  /*32c0*/  SEL R89, RZ, 0x1, P4 ;  /* 0x00000001ff597807 */ /* 0x000fe20002000000 */
[----:B-----5:R-:W-:Y:S01]  /*32d0*/  IMAD.WIDE R72, R171, 0x4, R72 ;  /* 0x00000004ab487825 */ /* 0x020fe200078e0248 */
[----:B------:R-:W-:Y:S02]  /*32e0*/  ISETP.GE.U32.AND P3, PT, R87, 0x7fffffb7, PT ;  /* 0x7fffffb75700780c */ /* 0x000fe40003f66070 */
[----:B------:R-:W-:Y:S01]  /*32f0*/  ISETP.GE.U32.AND P4, PT, R75, 0x7fffffb8, PT ;  /* 0x7fffffb84b00780c */ /* 0x000fe20003f86070 */
[C---:B------:R-:W-:Y:S01]  /*3300*/  VIADD R87, R143.reuse, 0xffffffd0 ;  /* 0xffffffd08f577836 */ /* 0x040fe20000000000 */
[----:B------:R-:W-:Y:S01]  /*3310*/  SEL R90, RZ, 0x1fffe, P5 ;  /* 0x0001fffeff5a7807 */ /* 0x000fe20002800000 */
[----:B------:R-:W-:Y:S01]  /*3320*/  VIADD R75, R143, 0xffffffd1 ;  /* 0xffffffd18f4b7836 */ /* 0x000fe20000000000 */
[----:B------:R-:W-:Y:S01]  /*3330*/  SEL R88, RZ, 0x7fff8, P4 ;  /* 0x0007fff8ff587807 */ /* 0x000fe20002000000 */
[----:B------:R-:W-:Y:S01]  /*3340*/  IMAD.IADD R85, R85, 0x1, R86 ;  /* 0x0000000155557824 */ /* 0x000fe200078e0256 */
[----:B------:R-:W-:Y:S01]  /*3350*/  ISETP.GE.U32.AND P4, PT, R91, 0x7fffffb3, PT ;  /* 0x7fffffb35b00780c */ /* 0x000fe20003f86070 */
[----:B------:R-:W-:Y:S01]  /*3360*/  IMAD.IADD R89, R89, 0x1, R90 ;  /* 0x0000000159597824 */ /* 0x000fe200078e025a */
[----:B------:R-:W-:Y:S01]  /*3370*/  ISETP.GE.U32.AND P5, PT, R87, 0x7fffffb1, PT ;  /* 0x7fffffb15700780c */ /* 0x000fe20003fa6070 */
[----:B------:R-:W-:Y:S01]  /*3380*/  IMAD.WIDE R80, R171, 0x4, R80 ;  /* 0x00000004ab507825 */ /* 0x000fe200078e0250 */
[----:B------:R-:W-:-:S02]  /*3390*/  LOP3.LUT R27, R27, 0x3, RZ, 0xc0, !PT ;  /* 0x000000031b1b7812 */ /* 0x000fc400078ec0ff */
[----:B------:R-:W-:Y:S02]  /*33a0*/  SEL R87, RZ, 0x4, P3 ;  /* 0x00000004ff577807 */ /* 0x000fe40001800000 */
[----:B------:R-:W-:Y:S01]  /*33b0*/  ISETP.GE.U32.AND P3, PT, R75, 0x7fffffb2, PT ;  /* 0x7fffffb24b00780c */ /* 0x000fe20003f66070 */
[----:B------:R-:W-:Y:S01]  /*33c0*/  VIADD R75, R143, 0xffffffd3 ;  /* 0xffffffd38f4b7836 */ /* 0x000fe20000000000 */
[----:B------:R-:W-:Y:S02]  /*33d0*/  SEL R91, RZ, 0x4, P4 ;  /* 0x00000004ff5b7807 */ /* 0x000fe40002000000 */
[----:B------:R-:W-:Y:S02]  /*33e0*/  LOP3.LUT R29, R29, 0x3, RZ, 0xc0, !PT ;  /* 0x000000031d1d7812 */ /* 0x000fe400078ec0ff */
[----:B------:R-:W-:Y:S02]  /*33f0*/  ISETP.GE.U32.AND P4, PT, R92, 0x7fffffbb, PT ;  /* 0x7fffffbb5c00780c */ /* 0x000fe40003f86070 */
[----:B------:R-:W-:-:S02]  /*3400*/  IADD3 R25, PT, PT, R27, R26, R25 ;  /* 0x0000001a1b197210 */ /* 0x000fc40007ffe019 */
[----:B------:R-:W-:Y:S02]  /*3410*/  SHF.R.U32.HI R26, RZ, 0x2, R0 ;  /* 0x00000002ff1a7819 */ /* 0x000fe40000011600 */
[----:B------:R-:W-:Y:S02]  /*3420*/  SEL R93, RZ, 0x1, P5 ;  /* 0x00000001ff5d7807 */ /* 0x000fe40002800000 */
[----:B------:R-:W-:Y:S02]  /*3430*/  IADD3 R23, PT, PT, R29, R24, R23 ;  /* 0x000000181d177210 */ /* 0x000fe40007ffe017 */
[----:B------:R-:W-:Y:S01]  /*3440*/  ISETP.GE.U32.AND P5, PT, R75, 0x7fffffb4, PT ;  /* 0x7fffffb44b00780c */ /* 0x000fe20003fa6070 */
[----:B------:R-:W-:Y:S01]  /*3450*/  VIADD R75, R143, 0xffffffdb ;  /* 0xffffffdb8f4b7836 */ /* 0x000fe20000000000 */
[----:B------:R-:W-:Y:S01]  /*3460*/  SEL R24, RZ, 0x4, P4 ;  /* 0x00000004ff187807 */ /* 0x000fe20002000000 */
[----:B------:R-:W-:Y:S01]  /*3470*/  IMAD.SHL.U32 R23, R23, 0x100, RZ ;  /* 0x0000010017177824 */ /* 0x000fe200078e00ff */
[----:B------:R-:W-:-:S02]  /*3480*/  LOP3.LUT P4, RZ, R26, 0x1, RZ, 0xc0, !PT ;  /* 0x000000011aff7812 */ /* 0x000fc4000788c0ff */
[----:B------:R-:W-:Y:S02]  /*3490*/  SEL R92, RZ, 0x7fff8, P5 ;  /* 0x0007fff8ff5c7807 */ /* 0x000fe40002800000 */
[----:B------:R-:W-:Y:S02]  /*34a0*/  ISETP.GE.U32.AND P5, PT, R75, 0x7fffffbc, PT ;  /* 0x7fffffbc4b00780c */ /* 0x000fe40003fa6070 */
[----:B------:R-:W-:Y:S02]  /*34b0*/  LOP3.LUT R85, R85, 0x3, RZ, 0xc0, !PT ;  /* 0x0000000355557812 */ /* 0x000fe400078ec0ff */
[----:B------:R-:W-:Y:S02]  /*34c0*/  SEL R27, RZ, 0x7fff8, P5 ;  /* 0x0007fff8ff1b7807 */ /* 0x000fe40002800000 */
[----:B------:R-:W-:Y:S02]  /*34d0*/  SEL R94, RZ, 0x1fffe, P3 ;  /* 0x0001fffeff5e7807 */ /* 0x000fe40001800000 */
[----:B------:R-:W-:Y:S01]  /*34e0*/  SHF.R.U32.HI R0, RZ, 0x1, R0 ;  /* 0x00000001ff007819 */ /* 0x000fe20000011600 */
[----:B------:R1:W-:Y:S01]  /*34f0*/  LDGSTS.E [R161+0x74], desc[UR16][R82.64], P4 ;  /* 0x0007400052a17fae */ /* 0x0003e2000a1a1010 */
[----:B------:R-:W-:Y:S01]  /*3500*/  IADD3 R27, PT, PT, R85, R27, R24 ;  /* 0x0000001b551b7210 */ /* 0x000fe20007ffe018 */
[----:B------:R-:W-:Y:S01]  /*3510*/  IMAD.IADD R93, R93, 0x1, R94 ;  /* 0x000000015d5d7824 */ /* 0x000fe200078e025e */
[----:B------:R-:W-:-:S02]  /*3520*/  LOP3.LUT R24, R23, 0xf00, RZ, 0xe2, !PT ;  /* 0x00000f0017187812 */ /* 0x000fc400078ee2ff */
[----:B------:R-:W-:Y:S01]  /*3530*/  LOP3.LUT P4, RZ, R0, 0x1, RZ, 0xc0, !PT ;  /* 0x0000000100ff7812 */ /* 0x000fe2000788c0ff */
[----:B------:R-:W-:Y:S01]  /*3540*/  IMAD.SHL.U32 R0, R27, 0x100, RZ ;  /* 0x000001001b007824 */ /* 0x000fe200078e00ff */
[----:B------:R-:W-:Y:S01]  /*3550*/  SEL R27, RZ, 0x4, P1 ;  /* 0x00000004ff1b7807 */ /* 0x000fe20000800000 */
[----:B------:R-:W-:Y:S01]  /*3560*/  IMAD R25, R25, 0x1000, R24 ;  /* 0x0000100019197824 */ /* 0x000fe200078e0218 */
[----:B------:R-:W-:Y:S02]  /*3570*/  LOP3.LUT R93, R93, 0x3, RZ, 0xc0, !PT ;  /* 0x000000035d5d7812 */ /* 0x000fe400078ec0ff */
[----:B------:R-:W-:Y:S01]  /*3580*/  ISETP.GE.AND P1, PT, R122, R143, PT ;  /* 0x0000008f7a00720c */ /* 0x000fe20003f26270 */
[----:B-1----:R-:W-:Y:S01]  /*3590*/  IMAD.WIDE R82, R171, 0x4, R82 ;  /* 0x00000004ab527825 */ /* 0x002fe200078e0252 */
[----:B------:R-:W-:Y:S02]  /*35a0*/  SEL R24, RZ, 0x4, !P6 ;  /* 0x00000004ff187807 */ /* 0x000fe40007000000 */
[----:B------:R-:W-:-:S02]  /*35b0*/  LOP3.LUT R89, R89, 0x3, RZ, 0xc0, !PT ;  /* 0x0000000359597812 */ /* 0x000fc400078ec0ff */
[----:B------:R-:W-:Y:S01]  /*35c0*/  IADD3 R91, PT, PT, R93, R92, R91 ;  /* 0x0000005c5d5b7210 */ /* 0x000fe20007ffe05b */
[----:B------:R1:W-:Y:S01]  /*35d0*/  LDGSTS.E [R161+0x78], desc[UR16][R110.64], P4 ;  /* 0x000780006ea17fae */ /* 0x0003e2000a1a1010 */
[----:B------:R-:W-:Y:S02]  /*35e0*/  SEL R24, R24, RZ, !P1 ;  /* 0x000000ff18187207 */ /* 0x000fe40004800000 */
[----:B------:R-:W-:Y:S01]  /*35f0*/  LEA R119, P1, R167, UR14, 0x2 ;  /* 0x0000000ea7777c11 */ /* 0x000fe2000f8210ff */
[----:B------:R2:W-:Y:S01]  /*3600*/  LDGSTS.E [R161+0x7c], desc[UR16][R114.64], !P2 ;  /* 0x0007c00072a17fae */ /* 0x0005e2000d1a1010 */
[----:B------:R-:W-:Y:S02]  /*3610*/  IADD3 R87, PT, PT, R89, R88, R87 ;  /* 0x0000005859577210 */ /* 0x000fe40007ffe057 */
[----:B------:R-:W-:Y:S01]  /*3620*/  LOP3.LUT R28, R91, 0xf, RZ, 0xc0, !PT ;  /* 0x0000000f5b1c7812 */ /* 0x000fe200078ec0ff */
[----:B------:R-:W0:Y:S01]  /*3630*/  LDGDEPBAR ;  /* 0x00000000000079af */ /* 0x000e220000000000 */
[----:B------:R-:W-:-:S02]  /*3640*/  LEA.HI.X.SX32 R29, R167, UR15, 0x2, P1 ;  /* 0x0000000fa71d7c11 */ /* 0x000fc400088f16ff */
[-C--:B------:R-:W-:Y:S01]  /*3650*/  LEA R84, P2, R188, R119.reuse, 0x2 ;  /* 0x00000077bc547211 */ /* 0x080fe200078410ff */
[----:B------:R-:W-:Y:S01]  /*3660*/  IMAD R28, R87, 0x10, R28 ;  /* 0x00000010571c7824 */ /* 0x000fe200078e021c */
[----:B------:R-:W-:Y:S01]  /*3670*/  LEA R86, P4, R192, R119, 0x2 ;  /* 0x00000077c0567211 */ /* 0x000fe200078810ff */
[----:B-1----:R-:W-:Y:S01]  /*3680*/  IMAD.WIDE R110, R171, 0x4, R110 ;  /* 0x00000004ab6e7825 */ /* 0x002fe200078e026e */
[----:B------:R-:W-:Y:S02]  /*3690*/  LEA.HI.X.SX32 R85, R188, R29, 0x2, P2 ;  /* 0x0000001dbc557211 */ /* 0x000fe400010f16ff */
[----:B------:R-:W-:Y:S01]  /*36a0*/  LOP3.LUT R79, R79, 0x3, RZ, 0xc0, !PT ;  /* 0x000000034f4f7812 */ /* 0x000fe200078ec0ff */
[----:B--2---:R-:W-:Y:S01]  /*36b0*/  IMAD.WIDE R114, R171, 0x4, R114 ;  /* 0x00000004ab727825 */ /* 0x004fe200078e0272 */
[----:B------:R-:W-:Y:S02]  /*36c0*/  LEA R88, P2, R196, R119, 0x2 ;  /* 0x00000077c4587211 */ /* 0x000fe400078410ff */
[----:B------:R-:W-:-:S02]  /*36d0*/  LEA.HI.X.SX32 R87, R192, R29, 0x2, P4 ;  /* 0x0000001dc0577211 */ /* 0x000fc400020f16ff */
[----:B------:R-:W-:Y:S02]  /*36e0*/  LEA R90, P4, R200, R119, 0x2 ;  /* 0x00000077c85a7211 */ /* 0x000fe400078810ff */
[----:B------:R-:W-:Y:S02]  /*36f0*/  ISETP.GE.U32.AND P3, PT, R163, 0x7fffffa1, PT ;  /* 0x7fffffa1a300780c */ /* 0x000fe40003f66070 */
[----:B------:R-:W-:Y:S02]  /*3700*/  IADD3 R77, PT, PT, R79, R78, R77 ;  /* 0x0000004e4f4d7210 */ /* 0x000fe40007ffe04d */
[----:B------:R-:W-:Y:S02]  /*3710*/  LOP3.LUT R0, R0, 0xf00, RZ, 0xe2, !PT ;  /* 0x00000f0000007812 */ /* 0x000fe400078ee2ff */
[----:B------:R-:W-:Y:S02]  /*3720*/  LEA.HI.X.SX32 R89, R196, R29, 0x2, P2 ;  /* 0x0000001dc4597211 */ /* 0x000fe400010f16ff */
[----:B------:R-:W-:Y:S01]  /*3730*/  LEA R92, P2, R204, R119, 0x2 ;  /* 0x00000077cc5c7211 */ /* 0x000fe200078410ff */
[----:B------:R-:W-:Y:S01]  /*3740*/  IMAD R77, R77, 0x1000, R0 ;  /* 0x000010004d4d7824 */ /* 0x000fe200078e0200 */
[----:B------:R-:W-:Y:S01]  /*3750*/  LEA.HI.X.SX32 R91, R200, R29, 0x2, P4 ;  /* 0x0000001dc85b7211 */ /* 0x000fe200020f16ff */
[----:B------:R-:W-:Y:S01]  /*3760*/  IMAD.SHL.U32 R0, R127, 0x4, RZ ;  /* 0x000000047f007824 */ /* 0x000fe200078e00ff */
[----:B------:R-:W-:-:S02]  /*3770*/  SEL R75, RZ, 0x1, P3 ;  /* 0x00000001ff4b7807 */ /* 0x000fc40001800000 */
[----:B------:R-:W-:Y:S02]  /*3780*/  LEA R94, P4, R206, R119, 0x2 ;  /* 0x00000077ce5e7211 */ /* 0x000fe400078810ff */
[----:B------:R-:W-:Y:S01]  /*3790*/  LEA.HI.X.SX32 R93, R204, R29, 0x2, P2 ;  /* 0x0000001dcc5d7211 */ /* 0x000fe200010f16ff */
[----:B------:R-:W-:Y:S01]  /*37a0*/  IMAD.IADD R75, R75, 0x1, R76 ;  /* 0x000000014b4b7824 */ /* 0x000fe200078e024c */
[----:B------:R-:W-:Y:S02]  /*37b0*/  LEA R96, P2, R208, R119, 0x2 ;  /* 0x00000077d0607211 */ /* 0x000fe400078410ff */
[----:B------:R-:W-:Y:S02]  /*37c0*/  LEA.HI.X.SX32 R95, R206, R29, 0x2, P4 ;  /* 0x0000001dce5f7211 */ /* 0x000fe400020f16ff */
[----:B------:R-:W-:Y:S02]  /*37d0*/  SHF.R.U32.HI R23, RZ, 0x1, R128 ;  /* 0x00000001ff177819 */ /* 0x000fe40000011680 */
[----:B------:R-:W-:-:S02]  /*37e0*/  LEA R98, P4, R210, R119, 0x2 ;  /* 0x00000077d2627211 */ /* 0x000fc400078810ff */
[----:B------:R-:W-:Y:S02]  /*37f0*/  ISETP.NE.U32.AND P1, PT, R24, RZ, PT ;  /* 0x000000ff1800720c */ /* 0x000fe40003f25070 */
[----:B------:R-:W-:Y:S02]  /*3800*/  LEA.HI.X.SX32 R97, R208, R29, 0x2, P2 ;  /* 0x0000001dd0617211 */ /* 0x000fe400010f16ff */
[----:B------:R-:W-:Y:S02]  /*3810*/  LOP3.LUT R0, R0, 0x30, R23, 0x78, !PT ;  /* 0x0000003000007812 */ /* 0x000fe400078e7817 */
[----:B------:R-:W-:Y:S02]  /*3820*/  LEA R100, P2, R190, R119, 0x2 ;  /* 0x00000077be647211 */ /* 0x000fe400078410ff */
[----:B------:R-:W-:Y:S01]  /*3830*/  LEA.HI.X.SX32 R99, R210, R29, 0x2, P4 ;  /* 0x0000001dd2637211 */ /* 0x000fe200020f16ff */
[----:B------:R-:W-:Y:S01]  /*3840*/  VIADD R173, R0, UR10 ;  /* 0x0000000a00ad7c36 */ /* 0x000fe20008000000 */
[----:B------:R-:W-:-:S02]  /*3850*/  LOP3.LUT R75, R75, 0x3, RZ, 0xc0, !PT ;  /* 0x000000034b4b7812 */ /* 0x000fc400078ec0ff */
[----:B------:R-:W-:Y:S02]  /*3860*/  LEA R102, P4, R194, R119, 0x2 ;  /* 0x00000077c2667211 */ /* 0x000fe400078810ff */
[----:B------:R-:W-:Y:S01]  /*3870*/  LEA.HI.X.SX32 R101, R190, R29, 0x2, P2 ;  /* 0x0000001dbe657211 */ /* 0x000fe200010f16ff */
[----:B------:R1:W-:Y:S01]  /*3880*/  LDGSTS.E [R173+0x8000], desc[UR16][R84.64], P1 ;  /* 0x0800000054ad7fae */ /* 0x0003e200089a1010 */
[----:B------:R-:W-:Y:S02]  /*3890*/  LOP3.LUT R33, R33, 0x3, RZ, 0xc0, !PT ;  /* 0x0000000321217812 */ /* 0x000fe400078ec0ff */
[----:B------:R-:W-:Y:S01]  /*38a0*/  IADD3 R35, PT, PT, R75, R74, R35 ;  /* 0x0000004a4b237210 */ /* 0x000fe20007ffe023 */
[----:B------:R2:W-:Y:S01]  /*38b0*/  LDGSTS.E [R173+0x8400], desc[UR16][R86.64], P1 ;  /* 0x0840000056ad7fae */ /* 0x0005e200089a1010 */
[----:B------:R-:W-:Y:S02]  /*38c0*/  LEA R104, P2, R198, R119, 0x2 ;  /* 0x00000077c6687211 */ /* 0x000fe400078410ff */
[----:B------:R-:W-:Y:S01]  /*38d0*/  LEA.HI.X.SX32 R103, R194, R29, 0x2, P4 ;  /* 0x0000001dc2677211 */ /* 0x000fe200020f16ff */
[----:B------:R3:W-:Y:S01]  /*38e0*/  LDGSTS.E [R173+0x8800], desc[UR16][R88.64], P1 ;  /* 0x0880000058ad7fae */ /* 0x0007e200089a1010 */
[----:B------:R-:W-:-:S02]  /*38f0*/  LEA R106, P4, R202, R119, 0x2 ;  /* 0x00000077ca6a7211 */ /* 0x000fc400078810ff */
[----:B------:R-:W-:Y:S01]  /*3900*/  LOP3.LUT R169, R0, 0x40, RZ, 0x3c, !PT ;  /* 0x0000004000a97812 */ /* 0x000fe200078e3cff */
[----:B------:R4:W-:Y:S01]  /*3910*/  LDGSTS.E [R173+0x8c00], desc[UR16][R90.64], P1 ;  /* 0x08c000005aad7fae */ /* 0x0009e200089a1010 */
[----:B------:R-:W-:Y:S01]  /*3920*/  IADD3 R31, PT, PT, R33, R32, R31 ;  /* 0x00000020211f7210 */ /* 0x000fe20007ffe01f */
[----:B-1----:R-:W-:Y:S01]  /*3930*/  IMAD.WIDE R84, R3, 0x4, R84 ;  /* 0x0000000403547825 */ /* 0x002fe200078e0254 */
[----:B------:R-:W-:Y:S01]  /*3940*/  LOP3.LUT R26, R35, 0xf, RZ, 0xc0, !PT ;  /* 0x0000000f231a7812 */ /* 0x000fe200078ec0ff */
[----:B------:R1:W-:Y:S01]  /*3950*/  LDGSTS.E [R173+0x9000], desc[UR16][R92.64], P1 ;  /* 0x090000005cad7fae */ /* 0x0003e200089a1010 */
[----:B------:R-:W-:Y:S01]  /*3960*/  LEA.HI.X.SX32 R105, R198, R29, 0x2, P2 ;  /* 0x0000001dc6697211 */ /* 0x000fe200010f16ff */
[----:B------:R-:W-:Y:S01]  /*3970*/  VIADD R175, R169, UR10 ;  /* 0x0000000aa9af7c36 */ /* 0x000fe20008000000 */
[----:B------:R-:W-:Y:S01]  /*3980*/  LEA R108, P2, R212, R119, 0x2 ;  /* 0x00000077d46c7211 */ /* 0x000fe200078410ff */
[----:B------:R-:W-:Y:S01]  /*3990*/  IMAD R26, R31, 0x10, R26 ;  /* 0x000000101f1a7824 */ /* 0x000fe200078e021a */
[----:B------:R-:W-:Y:S01]  /*39a0*/  LEA.HI.X.SX32 R107, R202, R29, 0x2, P4 ;  /* 0x0000001dca6b7211 */ /* 0x000fe200020f16ff */
[----:B------:R5:W-:Y:S01]  /*39b0*/  LDGSTS.E [R173+0x9400], desc[UR16][R94.64], P1 ;  /* 0x094000005ead7fae */ /* 0x000be200089a1010 */
[----:B------:R-:W-:Y:S01]  /*39c0*/  LEA R112, P4, R214, R119, 0x2 ;  /* 0x00000077d6707211 */ /* 0x000fe200078810ff */
[C---:B--2---:R-:W-:Y:S01]  /*39d0*/  IMAD.WIDE R86, R3.reuse, 0x4, R86 ;  /* 0x0000000403567825 */ /* 0x044fe200078e0256 */
[----:B------:R-:W-:Y:S01]  /*39e0*/  LEA.HI.X.SX32 R109, R212, R29, 0x2, P2 ;  /* 0x0000001dd46d7211 */ /* 0x000fe200010f16ff */
[----:B------:R2:W-:Y:S01]  /*39f0*/  LDGSTS.E [R173+0x9800], desc[UR16][R96.64], P1 ;  /* 0x0980000060ad7fae */ /* 0x0005e200089a1010 */
[----:B------:R-:W-:Y:S01]  /*3a00*/  LEA R116, P2, R216, R119, 0x2 ;  /* 0x00000077d8747211 */ /* 0x000fe200078410ff */
[C---:B---3--:R-:W-:Y:S01]  /*3a10*/  IMAD.WIDE R88, R3.reuse, 0x4, R88 ;  /* 0x0000000403587825 */ /* 0x048fe200078e0258 */
[----:B------:R-:W-:Y:S01]  /*3a20*/  LEA.HI.X.SX32 R113, R214, R29, 0x2, P4 ;  /* 0x0000001dd6717211 */ /* 0x000fe200020f16ff */
[----:B------:R3:W-:Y:S01]  /*3a30*/  LDGSTS.E [R173+0x9c00], desc[UR16][R98.64], P1 ;  /* 0x09c0000062ad7fae */ /* 0x0007e200089a1010 */
[----:B------:R-:W-:Y:S01]  /*3a40*/  LEA R118, P4, R218, R119, 0x2 ;  /* 0x00000077da767211 */ /* 0x000fe200078810ff */
[C---:B----4-:R-:W-:Y:S01]  /*3a50*/  IMAD.WIDE R90, R3.reuse, 0x4, R90 ;  /* 0x00000004035a7825 */ /* 0x050fe200078e025a */
[----:B------:R-:W-:Y:S01]  /*3a60*/  LOP3.LUT R26, R26, 0xff, RZ, 0xc0, !PT ;  /* 0x000000ff1a1a7812 */ /* 0x000fe200078ec0ff */
[----:B------:R4:W-:Y:S01]  /*3a70*/  LDGSTS.E [R175+0x8200], desc[UR16][R100.64], P1 ;  /* 0x0820000064af7fae */ /* 0x0009e200089a1010 */
[----:B------:R-:W-:Y:S01]  /*3a80*/  LOP3.LUT R28, R28, 0xff, RZ, 0xc0, !PT ;  /* 0x000000ff1c1c7812 */ /* 0x000fe200078ec0ff */
[----:B-1----:R-:W-:Y:S01]  /*3a90*/  IMAD.WIDE R92, R3, 0x4, R92 ;  /* 0x00000004035c7825 */ /* 0x002fe200078e025c */
[-C--:B------:R-:W-:Y:S01]  /*3aa0*/  LEA.HI.X.SX32 R117, R216, R29.reuse, 0x2, P2 ;  /* 0x0000001dd8757211 */ /* 0x080fe200010f16ff */
[----:B------:R1:W-:Y:S01]  /*3ab0*/  LDGSTS.E [R175+0x8600], desc[UR16][R102.64], P1 ;  /* 0x0860000066af7fae */ /* 0x0003e200089a1010 */
[----:B------:R-:W-:Y:S01]  /*3ac0*/  LEA.HI.X.SX32 R119, R218, R29, 0x2, P4 ;  /* 0x0000001dda777211 */ /* 0x000fe200020f16ff */
[----:B------:R-:W-:Y:S01]  /*3ad0*/  IMAD.IADD R23, R25, 0x1, R26 ;  /* 0x0000000119177824 */ /* 0x000fe200078e021a */
[----:B------:R-:W-:Y:S01]  /*3ae0*/  ISETP.GT.AND P2, PT, R165, 0x3f, PT ;  /* 0x0000003fa500780c */ /* 0x000fe20003f44270 */
[----:B------:R1:W-:Y:S01]  /*3af0*/  LDGSTS.E [R175+0x8a00], desc[UR16][R104.64], P1 ;  /* 0x08a0000068af7fae */ /* 0x0003e200089a1010 */
[----:B------:R-:W-:-:S02]  /*3b00*/  IMAD.IADD R28, R77, 0x1, R28 ;  /* 0x000000014d1c7824 */ /* 0x000fc400078e021c */
[----:B-----5:R-:W-:Y:S01]  /*3b10*/  IMAD.WIDE R94, R3, 0x4, R94 ;  /* 0x00000004035e7825 */ /* 0x020fe200078e025e */
[----:B------:R5:W-:Y:S02]  /*3b20*/  LDGSTS.E [R175+0x8e00], desc[UR16][R106.64], P1 ;  /* 0x08e000006aaf7fae */ /* 0x000be400089a1010 */
[----:B------:R-:W-:Y:S01]  /*3b30*/  PRMT R23, R23, 0x5410, R28 ;  /* 0x0000541017177816 */ /* 0x000fe2000000001c */
[----:B--2---:R-:W-:Y:S01]  /*3b40*/  IMAD.WIDE R96, R3, 0x4, R96 ;  /* 0x0000000403607825 */ /* 0x004fe200078e0260 */
[----:B------:R2:W-:Y:S02]  /*3b50*/  LDGSTS.E [R175+0x9200], desc[UR16][R108.64], P1 ;  /* 0x092000006caf7fae */ /* 0x0005e400089a1010 */
[----:B------:R-:W-:Y:S01]  /*3b60*/  SHF.R.U64 R24, R23, 0x1f, RZ ;  /* 0x0000001f17187819 */ /* 0x000fe200000012ff */
[----:B---3--:R-:W-:Y:S01]  /*3b70*/  IMAD.WIDE R98, R3, 0x4, R98 ;  /* 0x0000000403627825 */ /* 0x008fe200078e0262 */
[----:B------:R3:W-:Y:S01]  /*3b80*/  LDGSTS.E [R175+0x9600], desc[UR16][R112.64], P1 ;  /* 0x0960000070af7fae */ /* 0x0007e200089a1010 */
[----:B------:R-:W-:-:S02]  /*3b90*/  SHF.R.U64 R25, R23, 0x1e, RZ ;  /* 0x0000001e17197819 */ /* 0x000fc400000012ff */
[----:B------:R-:W-:Y:S01]  /*3ba0*/  LOP3.LUT P4, RZ, R24, 0x1, RZ, 0xc0, !PT ;  /* 0x0000000118ff7812 */ /* 0x000fe2000788c0ff */
[----:B------:R2:W-:Y:S01]  /*3bb0*/  LDGSTS.E [R175+0x9a00], desc[UR16][R116.64], P1 ;  /* 0x09a0000074af7fae */ /* 0x0005e200089a1010 */
[----:B------:R-:W-:Y:S01]  /*3bc0*/  SEL R24, R27, RZ, P2 ;  /* 0x000000ff1b187207 */ /* 0x000fe20001000000 */
[----:B----4-:R-:W-:Y:S01]  /*3bd0*/  IMAD.WIDE R100, R3, 0x4, R100 ;  /* 0x0000000403647825 */ /* 0x010fe200078e0264 */
[----:B------:R-:W-:Y:S01]  /*3be0*/  LOP3.LUT P2, RZ, R25, 0x1, RZ, 0xc0, !PT ;  /* 0x0000000119ff7812 */ /* 0x000fe2000784c0ff */
[----:B------:R4:W-:Y:S01]  /*3bf0*/  LDGSTS.E [R175+0x9e00], desc[UR16][R118.64], P1 ;  /* 0x09e0000076af7fae */ /* 0x0009e200089a1010 */
[----:B------:R-:W-:Y:S01]  /*3c00*/  SHF.R.U64 R25, R23, 0x1d, RZ ;  /* 0x0000001d17197819 */ /* 0x000fe200000012ff */
[----:B-1----:R-:W-:Y:S01]  /*3c10*/  IMAD.WIDE R102, R3, 0x4, R102 ;  /* 0x0000000403667825 */ /* 0x002fe200078e0266 */
[----:B------:R-:W-:Y:S01]  /*3c20*/  SHF.R.U64 R26, R23, 0x1a, RZ ;  /* 0x0000001a171a7819 */ /* 0x000fe200000012ff */
[----:B------:R-:W0:Y:S01]  /*3c30*/  LDGDEPBAR ;  /* 0x00000000000079af */ /* 0x000e220000000000 */
[----:B------:R-:W-:Y:S01]  /*3c40*/  BAR.SYNC.DEFER_BLOCKING 0x0 ;  /* 0x0000000000007b1d */ /* 0x000fe20000010000 */
[----:B------:R-:W-:Y:S01]  /*3c50*/  LOP3.LUT P1, RZ, R25, 0x1, RZ, 0xc0, !PT ;  /* 0x0000000119ff7812 */ /* 0x000fe2000782c0ff */
[----:B------:R-:W-:Y:S01]  /*3c60*/  IMAD.WIDE R104, R3, 0x4, R104 ;  /* 0x0000000403687825 */ /* 0x000fe200078e0268 */
[----:B------:R-:W-:-:S03]  /*3c70*/  SHF.R.U64 R25, R23, 0x1c, RZ ;  /* 0x0000001c17197819 */ /* 0x000fc600000012ff */
[----:B-----5:R-:W-:-:S04]  /*3c80*/  IMAD.WIDE R106, R3, 0x4, R106 ;  /* 0x00000004036a7825 */ /* 0x020fc800078e026a */
[----:B--2---:R-:W-:-:S04]  /*3c90*/  IMAD.WIDE R108, R3, 0x4, R108 ;  /* 0x00000004036c7825 */ /* 0x004fc800078e026c */
[----:B---3--:R-:W-:-:S04]  /*3ca0*/  IMAD.WIDE R112, R3, 0x4, R112 ;  /* 0x0000000403707825 */ /* 0x008fc800078e0270 */
[----:B------:R-:W-:-:S04]  /*3cb0*/  IMAD.WIDE R116, R3, 0x4, R116 ;  /* 0x0000000403747825 */ /* 0x000fc800078e0274 */
[----:B----4-:R-:W-:Y:S01]  /*3cc0*/  IMAD.WIDE R118, R3, 0x4, R118 ;  /* 0x0000000403767825 */ /* 0x010fe200078e0276 */
[----:B------:R-:W-:Y:S01]  /*3cd0*/  @!PT LDS RZ, [RZ] ;  /* 0x00000000fffff984 */ /* 0x000fe20000000800 */
[----:B------:R-:W-:Y:S01]  /*3ce0*/  @!PT LDS RZ, [RZ] ;  /* 0x00000000fffff984 */ /* 0x000fe20000000800 */
[----:B------:R-:W-:Y:S01]  /*3cf0*/  @!PT LDS RZ, [RZ] ;  /* 0x00000000fffff984 */ /* 0x000fe20000000800 */
[----:B------:R1:W-:Y:S01]  /*3d00*/  LDGSTS.E [R161+0x4000], desc[UR16][R20.64], P4 ;  /* 0x0400000014a17fae */ /* 0x0003e2000a1a1010 */
[----:B------:R-:W-:Y:S02]  /*3d10*/  LOP3.LUT P4, RZ, R25, 0x1, RZ, 0xc0, !PT ;  /* 0x0000000119ff7812 */ /* 0x000fe4000788c0ff */
[----:B------:R-:W-:Y:S01]  /*3d20*/  SHF.R.U64 R25, R23, 0x1b, RZ ;  /* 0x0000001b17197819 */ /* 0x000fe200000012ff */
[----:B------:R-:W-:Y:S03]  /*3d30*/  LDGSTS.E [R161+0x4004], desc[UR16][R18.64], P2 ;  /* 0x0400400012a17fae */ /* 0x000fe600091a1010 */
[----:B------:R-:W-:Y:S01]  /*3d40*/  LOP3.LUT P2, RZ, R25, 0x1, RZ, 0xc0, !PT ;  /* 0x0000000119ff7812 */ /* 0x000fe2000784c0ff */
[----:B------:R-:W-:Y:S01]  /*3d50*/  LDGSTS.E [R161+0x4008], desc[UR16][R16.64], P1 ;  /* 0x0400800010a17fae */ /* 0x000fe200089a1010 */
[----:B------:R-:W-:-:S02]  /*3d60*/  LOP3.LUT P1, RZ, R26, 0x1, RZ, 0xc0, !PT ;  /* 0x000000011aff7812 */ /* 0x000fc4000782c0ff */
[C---:B------:R-:W-:Y:S02]  /*3d70*/  SHF.R.U64 R25, R23.reuse, 0x19, RZ ;  /* 0x0000001917197819 */ /* 0x040fe400000012ff */
[----:B------:R-:W-:Y:S01]  /*3d80*/  SHF.R.U64 R26, R23, 0x17, RZ ;  /* 0x00000017171a7819 */ /* 0x000fe200000012ff */
[----:B------:R-:W-:Y:S01]  /*3d90*/  LDGSTS.E [R161+0x400c], desc[UR16][R14.64], P4 ;  /* 0x0400c0000ea17fae */ /* 0x000fe2000a1a1010 */
[----:B------:R-:W-:Y:S02]  /*3da0*/  LOP3.LUT P4, RZ, R25, 0x1, RZ, 0xc0, !PT ;  /* 0x0000000119ff7812 */ /* 0x000fe4000788c0ff */
[----:B------:R-:W-:-:S03]  /*3db0*/  SHF.R.U64 R25, R23, 0x18, RZ ;  /* 0x0000001817197819 */ /* 0x000fc600000012ff */
[----:B------:R-:W-:Y:S01]  /*3dc0*/  LDGSTS.E [R161+0x4010], desc[UR16][R12.64], P2 ;  /* 0x040100000ca17fae */ /* 0x000fe200091a1010 */
[----:B------:R-:W-:Y:S02]  /*3dd0*/  LOP3.LUT P2, RZ, R25, 0x1, RZ, 0xc0, !PT ;  /* 0x0000000119ff7812 */ /* 0x000fe4000784c0ff */
[C---:B------:R-:W-:Y:S01]  /*3de0*/  SHF.R.U64 R25, R23.reuse, 0x16, RZ ;  /* 0x0000001617197819 */ /* 0x040fe200000012ff */
[----:B------:R-:W-:Y:S01]  /*3df0*/  LDGSTS.E [R161+0x4014], desc[UR16][R10.64], P1 ;  /* 0x040140000aa17fae */ /* 0x000fe200089a1010 */
[----:B------:R-:W-:Y:S02]  /*3e00*/  LOP3.LUT P1, RZ, R26, 0x1, RZ, 0xc0, !PT ;  /* 0x000000011aff7812 */ /* 0x000fe4000782c0ff */
[----:B------:R-:W-:Y:S01]  /*3e10*/  SHF.R.U64 R26, R23, 0x14, RZ ;  /* 0x00000014171a7819 */ /* 0x000fe200000012ff */
[----:B------:R-:W-:Y:S01]  /*3e20*/  LDGSTS.E [R161+0x4018], desc[UR16][R8.64], P4 ;  /* 0x0401800008a17fae */ /* 0x000fe2000a1a1010 */
[----:B------:R-:W-:Y:S02]  /*3e30*/  LOP3.LUT P4, RZ, R25, 0x1, RZ, 0xc0, !PT ;  /* 0x0000000119ff7812 */ /* 0x000fe4000788c0ff */
[----:B------:R-:W-:-:S03]  /*3e40*/  SHF.R.U64 R25, R23, 0x15, RZ ;  /* 0x0000001517197819 */ /* 0x000fc600000012ff */
[----:B------:R2:W-:Y:S01]  /*3e50*/  LDGSTS.E [R161+0x401c], desc[UR16][R6.64], P2 ;  /* 0x0401c00006a17fae */ /* 0x0005e200091a1010 */
[----:B------:R-:W-:Y:S02]  /*3e60*/  LOP3.LUT P2, RZ, R25, 0x1, RZ, 0xc0, !PT ;  /* 0x0000000119ff7812 */ /* 0x000fe4000784c0ff */
[C---:B------:R-:W-:Y:S01]  /*3e70*/  SHF.R.U64 R25, R23.reuse, 0x13, RZ ;  /* 0x0000001317197819 */ /* 0x040fe200000012ff */
[----:B------:R3:W-:Y:S01]  /*3e80*/  LDGSTS.E [R161+0x4020], desc[UR16][R4.64], P1 ;  /* 0x0402000004a17fae */ /* 0x0007e200089a1010 */
[----:B------:R-:W-:Y:S02]  /*3e90*/  LOP3.LUT P1, RZ, R26, 0x1, RZ, 0xc0, !PT ;  /* 0x000000011aff7812 */ /* 0x000fe4000782c0ff */
[----:B------:R-:W-:Y:S01]  /*3ea0*/  SHF.R.U64 R26, R23, 0x11, RZ ;  /* 0x00000011171a7819 */ /* 0x000fe200000012ff */
[----:B------:R4:W-:Y:S01]  /*3eb0*/  LDGSTS.E [R161+0x4024], desc[UR16][R36.64], P4 ;  /* 0x0402400024a17fae */ /* 0x0009e2000a1a1010 */
        /* <DEDUP_REMOVED lines=40> */
[----:B------:R-:W-:Y:S01]  /*4140*/  SHF.R.U64 R25, R23, 0x4, RZ ;  /* 0x0000000417197819 */ /* 0x000fe200000012ff */
[----:B------:R4:W-:Y:S01]  /*4150*/  LDGSTS.E [R161+0x405c], desc[UR16][R64.64], P1 ;  /* 0x0405c00040a17fae */ /* 0x0009e200089a1010 */
[----:B------:R-:W-:-:S03]  /*4160*/  LOP3.LUT P1, RZ, R26, 0x1, RZ, 0xc0, !PT ;  /* 0x000000011aff7812 */ /* 0x000fc6000782c0ff */
[----:B------:R4:W-:Y:S01]  /*4170*/  LDGSTS.E [R161+0x4060], desc[UR16][R66.64], P4 ;  /* 0x0406000042a17fae */ /* 0x0009e2000a1a1010 */
[----:B------:R-:W-:Y:S02]  /*4180*/  LOP3.LUT P4, RZ, R25, 0x1, RZ, 0xc0, !PT ;  /* 0x0000000119ff7812 */ /* 0x000fe4000788c0ff */
[----:B------:R-:W-:-:S03]  /*4190*/  SHF.R.U64 R25, R23, 0x3, RZ ;  /* 0x0000000317197819 */ /* 0x000fc600000012ff */
[----:B------:R4:W-:Y:S01]  /*41a0*/  LDGSTS.E [R161+0x4064], desc[UR16][R68.64], P2 ;  /* 0x0406400044a17fae */ /* 0x0009e200091a1010 */
[----:B------:R-:W-:-:S03]  /*41b0*/  LOP3.LUT P2, RZ, R25, 0x1, RZ, 0xc0, !PT ;  /* 0x0000000119ff7812 */ /* 0x000fc6000784c0ff */
[----:B------:R4:W-:Y:S01]  /*41c0*/  LDGSTS.E [R161+0x4068], desc[UR16][R70.64], P1 ;  /* 0x0406800046a17fae */ /* 0x0009e200089a1010 */
[-C--:B------:R-:W-:Y:S02]  /*41d0*/  IADD3 R74, P1, PT, R20, R129.reuse, RZ ;  /* 0x00000081144a7210 */ /* 0x080fe40007f3e0ff */
[C---:B-1----:R-:W-:Y:S01]  /*41e0*/  SHF.R.U64 R20, R23.reuse, 0x2, RZ ;  /* 0x0000000217147819 */ /* 0x042fe200000012ff */
[----:B------:R4:W-:Y:S01]  /*41f0*/  LDGSTS.E [R161+0x406c], desc[UR16][R72.64], P4 ;  /* 0x0406c00048a17fae */ /* 0x0009e2000a1a1010 */
[----:B------:R-:W-:Y:S01]  /*4200*/  SHF.R.U64 R23, R23, 0x1, RZ ;  /* 0x0000000117177819 */ /* 0x000fe200000012ff */
[----:B------:R-:W-:Y:S01]  /*4210*/  IMAD.X R75, R21, 0x1, R131, P1 ;  /* 0x00000001154b7824 */ /* 0x000fe200008e0683 */
[----:B------:R-:W-:Y:S02]  /*4220*/  LOP3.LUT P1, RZ, R20, 0x1, RZ, 0xc0, !PT ;  /* 0x0000000114ff7812 */ /* 0x000fe4000782c0ff */
[----:B------:R-:W-:Y:S01]  /*4230*/  IADD3 R76, P4, PT, R18, R129, RZ ;  /* 0x00000081124c7210 */ /* 0x000fe20007f9e0ff */
[----:B------:R4:W-:Y:S01]  /*4240*/  LDGSTS.E [R161+0x4070], desc[UR16][R80.64], P2 ;  /* 0x0407000050a17fae */ /* 0x0009e200091a1010 */
[----:B------:R-:W-:-:S03]  /*4250*/  ISETP.NE.U32.AND P2, PT, R24, RZ, PT ;  /* 0x000000ff1800720c */ /* 0x000fc60003f45070 */
[----:B------:R-:W-:Y:S01]  /*4260*/  IMAD.X R77, R19, 0x1, R131, P4 ;  /* 0x00000001134d7824 */ /* 0x000fe200020e0683 */
[----:B------:R-:W-:-:S05]  /*4270*/  IADD3 R78, P4, PT, R16, R129, RZ ;  /* 0x00000081104e7210 */ /* 0x000fca0007f9e0ff */
[----:B------:R4:W-:Y:S01]  /*4280*/  LDGSTS.E [R161+0x4074], desc[UR16][R82.64], P1 ;  /* 0x0407400052a17fae */ /* 0x0009e200089a1010 */
[----:B------:R-:W-:Y:S01]  /*4290*/  LOP3.LUT P1, RZ, R23, 0x1, RZ, 0xc0, !PT ;  /* 0x0000000117ff7812 */ /* 0x000fe2000782c0ff */
[----:B------:R-:W-:Y:S01]  /*42a0*/  IMAD.X R79, R17, 0x1, R131, P4 ;  /* 0x00000001114f7824 */ /* 0x000fe200020e0683 */
[----:B------:R-:W-:Y:S01]  /*42b0*/  IADD3 R138, P4, PT, R6, R129, RZ ;  /* 0x00000081068a7210 */ /* 0x000fe20007f9e0ff */
[----:B--2---:R-:W-:-:S04]  /*42c0*/  VIADD R6, R143, 0xffffffbe ;  /* 0xffffffbe8f067836 */ /* 0x004fc80000000000 */
[----:B------:R-:W-:Y:S02]  /*42d0*/  IMAD.X R139, R7, 0x1, R131, P4 ;  /* 0x00000001078b7824 */ /* 0x000fe400020e0683 */
[----:B------:R-:W-:-:S04]  /*42e0*/  VIADD R7, R143, 0xffffffbd ;  /* 0xffffffbd8f077836 */ /* 0x000fc80000000000 */
[----:B------:R4:W-:Y:S01]  /*42f0*/  LDGSTS.E [R161+0x4078], desc[UR16][R110.64], P1 ;  /* 0x040780006ea17fae */ /* 0x0009e200089a1010 */
[-C--:B------:R-:W-:Y:S02]  /*4300*/  IADD3 R120, P1, PT, R14, R129.reuse, RZ ;  /* 0x000000810e787210 */ /* 0x080fe40007f3e0ff */
[----:B------:R-:W-:Y:S01]  /*4310*/  ISETP.GE.U32.AND P4, PT, R7, 0x7fffff9e, PT ;  /* 0x7fffff9e0700780c */ /* 0x000fe20003f86070 */
[----:B------:R4:W-:Y:S01]  /*4320*/  LDGSTS.E [R161+0x407c], desc[UR16][R114.64], !P3 ;  /* 0x0407c00072a17fae */ /* 0x0009e2000d9a1010 */
[-C--:B------:R-:W-:Y:S01]  /*4330*/  IADD3 R132, P3, PT, R12, R129.reuse, RZ ;  /* 0x000000810c847210 */ /* 0x080fe20007f7e0ff */
[--C-:B------:R-:W-:Y:S01]  /*4340*/  IMAD.X R121, R15, 0x1, R131.reuse, P1 ;  /* 0x000000010f797824 */ /* 0x100fe200008e0683 */
[----:B------:R-:W-:Y:S01]  /*4350*/  ISETP.NE.U32.AND P1, PT, R22, RZ, PT ;  /* 0x000000ff1600720c */ /* 0x000fe20003f25070 */
[----:B------:R-:W0:Y:S02]  /*4360*/  LDGDEPBAR ;  /* 0x00000000000079af */ /* 0x000e240000000000 */
[----:B------:R-:W-:Y:S01]  /*4370*/  IMAD.X R133, R13, 0x1, R131, P3 ;  /* 0x000000010d857824 */ /* 0x000fe200018e0683 */
[----:B------:R-:W-:Y:S01]  /*4380*/  IADD3 R136, P3, PT, R8, R129, RZ ;  /* 0x0000008108887210 */ /* 0x000fe20007f7e0ff */
[----:B------:R4:W-:Y:S01]  /*4390*/  LDGSTS.E [R173+0xa000], desc[UR16][R84.64], P2 ;  /* 0x0a00000054ad7fae */ /* 0x0009e200091a1010 */
[----:B------:R-:W-:-:S03]  /*43a0*/  ISETP.LT.OR P5, PT, R165, 0x20, P1 ;  /* 0x00000020a500780c */ /* 0x000fc60000fa1670 */
[----:B------:R4:W-:Y:S01]  /*43b0*/  LDGSTS.E [R173+0xa400], desc[UR16][R86.64], P2 ;  /* 0x0a40000056ad7fae */ /* 0x0009e200091a1010 */
[----:B------:R-:W-:Y:S01]  /*43c0*/  IMAD.X R137, R9, 0x1, R131, P3 ;  /* 0x0000000109897824 */ /* 0x000fe200018e0683 */
[----:B------:R-:W-:Y:S02]  /*43d0*/  ISETP.GE.U32.AND P3, PT, R6, 0x7fffff9f, PT ;  /* 0x7fffff9f0600780c */ /* 0x000fe40003f66070 */
[----:B------:R4:W-:Y:S04]  /*43e0*/  LDGSTS.E [R173+0xa800], desc[UR16][R88.64], P2 ;  /* 0x0a80000058ad7fae */ /* 0x0009e800091a1010 */
        /* <DEDUP_REMOVED lines=12> */
[----:B------:R4:W-:Y:S01]  /*44b0*/  LDGSTS.E [R175+0xbe00], desc[UR16][R118.64], P2 ;  /* 0x0be0000076af7fae */ /* 0x0009e200091a1010 */
[----:B------:R-:W-:-:S03]  /*44c0*/  IADD3 R134, P2, PT, R10, R129, RZ ;  /* 0x000000810a867210 */ /* 0x000fc60007f5e0ff */
[----:B------:R-:W0:Y:S02]  /*44d0*/  LDGDEPBAR ;  /* 0x00000000000079af */ /* 0x000e240000000000 */
[----:B------:R-:W-:Y:S01]  /*44e0*/  IMAD.X R135, R11, 0x1, R131, P2 ;  /* 0x000000010b877824 */ /* 0x000fe200010e0683 */
[----:B------:R-:W-:Y:S01]  /*44f0*/  IADD3 R140, P2, PT, R4, R129, RZ ;  /* 0x00000081048c7210 */ /* 0x000fe20007f5e0ff */
[----:B---3--:R-:W-:-:S04]  /*4500*/  VIADD R4, R143, 0xffffffbf ;  /* 0xffffffbf8f047836 */ /* 0x008fc80000000000 */
[----:B------:R-:W-:Y:S01]  /*4510*/  IMAD.X R141, R5, 0x1, R131, P2 ;  /* 0x00000001058d7824 */ /* 0x000fe200010e0683 */
[----:B------:R-:W-:Y:S01]  /*4520*/  ISETP.GE.U32.AND P2, PT, R4, 0x7fffffa0, PT ;  /* 0x7fffffa00400780c */ /* 0x000fe20003f46070 */
[----:B------:R-:W-:-:S04]  /*4530*/  DEPBAR.LE SB0, 0x2 ;  /* 0x000080800000791a */ /* 0x000fc80000000000 */
[----:B------:R-:W-:Y:S06]  /*4540*/  BAR.SYNC.DEFER_BLOCKING 0x0 ;  /* 0x0000000000007b1d */ /* 0x000fec0000010000 */
[----:B----4-:R-:W-:Y:S05]  /*4550*/  @!P6 BRA `(.L_x_6) ;  /* 0x000000000024e947 */ /* 0x010fea0003800000 */
[----:B------:R-:W-:Y:S04]  /*4560*/  LDS.128 R4, [R161] ;  /* 0x00000000a1047984 */ /* 0x000fe80000000c00 */
[----:B------:R-:W-:Y:S04]  /*4570*/  LDS.128 R8, [R161+0x10] ;  /* 0x00001000a1087984 */ /* 0x000fe80000000c00 */
[----:B------:R-:W-:Y:S04]  /*4580*/  LDS.128 R12, [R161+0x20] ;  /* 0x00002000a10c7984 */ /* 0x000fe80000000c00 */
[----:B------:R-:W-:Y:S04]  /*4590*/  LDS.128 R16, [R161+0x30] ;  /* 0x00003000a1107984 */ /* 0x000fe80000000c00 */
[----:B------:R-:W-:Y:S04]  /*45a0*/  LDS.128 R20, [R161+0x40] ;  /* 0x00004000a1147984 */ /* 0x000fe80000000c00 */
[----:B------:R-:W-:Y:S04]  /*45b0*/  LDS.128 R24, [R161+0x50] ;  /* 0x00005000a1187984 */ /* 0x000fe80000000c00 */
[----:B------:R-:W-:Y:S04]  /*45c0*/  LDS.128 R28, [R161+0x60] ;  /* 0x00006000a11c7984 */ /* 0x000fe80000000c00 */
[----:B------:R-:W1:Y:S02]  /*45d0*/  LDS.128 R32, [R161+0x70] ;  /* 0x00007000a1207984 */ /* 0x000e640000000c00 */
[----:B-1----:R1:W-:Y:S02]  /*45e0*/  STTM.x32 tmem[UR11+0x40], R4 ;  /* 0x00004004000079ed */ /* 0x0023e400082c000b */
.L_x_6:
[----:B------:R-:W2:Y:S02]  /*45f0*/  FENCE.VIEW.ASYNC.T ;  /* 0x00000000000073c6 */ /* 0x000ea40000000200 */
[----:B--2---:R-:W-:Y:S06]  /*4600*/  BAR.SYNC.DEFER_BLOCKING 0x0 ;  /* 0x0000000000007b1d */ /* 0x004fec0000010000 */
[----:B------:R-:W-:Y:S05]  /*4610*/  @P5 BRA `(.L_x_7) ;  /* 0x0000000000745947 */ /* 0x000fea0003800000 */
[----:B------:R-:W-:Y:S02]  /*4620*/  UIADD3 UR4, UPT, UPT, UR10, 0x8000, URZ ;  /* 0x000080000a047890 */ /* 0x000fe4000fffe0ff */
[----:B------:R-:W-:Y:S02]  /*4630*/  UIADD3 UR9, UPT, UPT, UR18, 0x48, URZ ;  /* 0x0000004812097890 */ /* 0x000fe4000fffe0ff */
[----:B------:R-:W-:Y:S02]  /*4640*/  USHF.R.U32.HI UR4, URZ, 0x4, UR4 ;  /* 0x00000004ff047899 */ /* 0x000fe40008011604 */
[----:B------:R-:W-:Y:S02]  /*4650*/  UIADD3 UR14, UPT, UPT, UR18, 0x50, URZ ;  /* 0x00000050120e7890 */ /* 0x000fe4000fffe0ff */
[----:B------:R-:W-:Y:S02]  /*4660*/  USGXT.U32 UR6, UR4, 0xe ;  /* 0x0000000e0406789a */ /* 0x000fe40008000000 */
[----:B------:R-:W-:-:S02]  /*4670*/  UIADD3 UR15, UPT, UPT, UR18, 0x58, URZ ;  /* 0x00000058120f7890 */ /* 0x000fc4000fffe0ff */
[----:B------:R-:W-:Y:S01]  /*4680*/  UIADD3 UR22, UP0, UPT, UR6, 0x2, URZ ;  /* 0x0000000206167890 */ /* 0x000fe2000ff1e0ff */
[----:B------:R-:W-:Y:S01]  /*4690*/  UMOV UR4, URZ ;  /* 0x000000ff00047c82 */ /* 0x000fe20008000000 */
[----:B------:R-:W-:Y:S02]  /*46a0*/  UMOV UR24, 0x0 ;  /* 0x0000000000187882 */ /* 0x000fe40000000000 */
[----:B------:R-:W-:Y:S01]  /*46b0*/  UIADD3.X UR23, UPT, UPT, UR4, 0x40004040, URZ, UP0, !UPT ;  /* 0x4000404004177890 */ /* 0x000fe200087fe4ff */
[----:B------:R-:W-:Y:S01]  /*46c0*/  UMOV UR25, 0x8100910 ;  /* 0x0810091000197882 */ /* 0x000fe20000000000 */
[----:B------:R-:W-:Y:S02]  /*46d0*/  UMOV UR7, 0x40004040 ;  /* 0x4000404000077882 */ /* 0x000fe40000000000 */
[----:B------:R-:W-:Y:S01]  /*46e0*/  UIADD3.64 UR12, UPT, UPT, UR22, 0x2, URZ ;  /* 0x00000002160c7897 */ /* 0x000fe2000fffe0ff */
[----:B------:R2:W-:Y:S01]  /*46f0*/  UTCHMMA tmem[UR19], gdesc[UR6], tmem[UR18], tmem[UR24], idesc[UR25], !UPT ;  /* 0x00ff1806130079ea */ /* 0x0005e2000f800012 */
[----:B------:R-:W-:Y:S01]  /*4700*/  UIADD3.64 UR20, UPT, UPT, UR22, 0x4, URZ ;  /* 0x0000000416147897 */ /* 0x000fe2000fffe0ff */
[----:B------:R-:W-:Y:S01]  /*4710*/  UMOV UR26, 0x0 ;  /* 0x00000000001a7882 */ /* 0x000fe20000000000 */
[----:B------:R-:W-:Y:S01]  /*4720*/  UMOV UR27, 0x8100910 ;  /* 0x08100910001b7882 */ /* 0x000fe20000000000 */
[----:B------:R-:W-:Y:S01]  /*4730*/  UMOV UR28, 0x0 ;  /* 0x00000000001c7882 */ /* 0x000fe20000000000 */
[----:B------:R-:W-:Y:S01]  /*4740*/  UMOV UR29, 0x8100910 ;  /* 0x08100910001d7882 */ /* 0x000fe20000000000 */
[----:B------:R-:W-:Y:S01]  /*4750*/  UMOV UR4, UR8 ;  /* 0x0000000800047c82 */ /* 0x000fe20008000000 */
[----:B------:R-:W-:Y:S01]  /*4760*/  UMOV UR5, URZ ;  /* 0x000000ff00057c82 */ /* 0x000fe20008000000 */
[----:B------:R-:W-:Y:S01]  /*4770*/  UMOV UR30, 0x0 ;  /* 0x00000000001e7882 */ /* 0x000fe20000000000 */
[----:B------:R-:W-:Y:S01]  /*4780*/  UMOV UR31, 0x8100910 ;  /* 0x08100910001f7882 */ /* 0x000fe20000000000 */
[----:B------:R2:W-:Y:S01]  /*4790*/  UTCHMMA tmem[UR9], gdesc[UR22], tmem[UR18], tmem[UR26], idesc[UR27], UPT ;  /* 0x00ff1a16090079ea */ /* 0x0005e2000b800012 */
[----:B------:R-:W-:Y:S01]  /*47a0*/  UMOV UR4, UR4 ;  /* 0x0000000400047c82 */ /* 0x000fe20008000000 */
[----:B------:R2:W-:Y:S01]  /*47b0*/  UTCHMMA tmem[UR14], gdesc[UR12], tmem[UR18], tmem[UR28], idesc[UR29], UPT ;  /* 0x00ff1c0c0e0079ea */ /* 0x0005e2000b800012 */
[----:B------:R2:W-:Y:S01]  /*47c0*/  UTCHMMA tmem[UR15], gdesc[UR20], tmem[UR18], tmem[UR30], idesc[UR31], UPT ;  /* 0x00ff1e140f0079ea */ /* 0x0005e2000b800012 */
[----:B------:R2:W-:Y:S01]  /*47d0*/  UTCBAR [UR4], URZ ;  /* 0x000000ff040073e9 */ /* 0x0005e200080000ff */
[----:B------:R-:W-:Y:S01]  /*47e0*/  NOP ;  /* 0x0000000000007918 */ /* 0x000fe20000000000 */
.L_x_7:
[----:B------:R-:W-:Y:S01]  /*47f0*/  BAR.SYNC.DEFER_BLOCKING 0x0 ;  /* 0x0000000000007b1d */ /* 0x000fe20000010000 */
[C---:B-1----:R-:W-:Y:S02]  /*4800*/  VIADD R5, R143.reuse, 0xffffffbb ;  /* 0xffffffbb8f057836 */ /* 0x042fe40000000000 */
[C---:B------:R-:W-:Y:S02]  /*4810*/  VIADD R9, R143.reuse, 0xffffffba ;  /* 0xffffffba8f097836 */ /* 0x040fe40000000000 */
[----:B------:R-:W-:Y:S01]  /*4820*/  VIADD R10, R143, 0xffffffb9 ;  /* 0xffffffb98f0a7836 */ /* 0x000fe20000000000 */
[----:B------:R-:W-:Y:S01]  /*4830*/  ISETP.GE.U32.AND P5, PT, R5, 0x7fffff9c, PT ;  /* 0x7fffff9c0500780c */ /* 0x000fe20003fa6070 */
[C---:B------:R-:W-:Y:S01]  /*4840*/  VIADD R11, R143.reuse, 0xffffffb8 ;  /* 0xffffffb88f0b7836 */ /* 0x040fe20000000000 */
[----:B--2---:R-:W-:Y:S01]  /*4850*/  UMOV UR4, URZ ;  /* 0x000000ff00047c82 */ /* 0x004fe20008000000 */
[C---:B------:R-:W-:Y:S02]  /*4860*/  VIADD R12, R143.reuse, 0xffffffb6 ;  /* 0xffffffb68f0c7836 */ /* 0x040fe40000000000 */
[----:B------:R-:W-:-:S02]  /*4870*/  VIADD R13, R143, 0xffffffb5 ;  /* 0xffffffb58f0d7836 */ /* 0x000fc40000000000 */
[C---:B------:R-:W-:Y:S02]  /*4880*/  VIADD R16, R143.reuse, 0xffffffb3 ;  /* 0xffffffb38f107836 */ /* 0x040fe40000000000 */
[C---:B------:R-:W-:Y:S02]  /*4890*/  VIADD R17, R143.reuse, 0xffffffac ;  /* 0xffffffac8f117836 */ /* 0x040fe40000000000 */
[C---:B------:R-:W-:Y:S02]  /*48a0*/  VIADD R20, R143.reuse, 0xffffffa6 ;  /* 0xffffffa68f147836 */ /* 0x040fe40000000000 */
[C---:B------:R-:W-:Y:S02]  /*48b0*/  VIADD R19, R143.reuse, 0xffffffa7 ;  /* 0xffffffa78f137836 */ /* 0x040fe40000000000 */
[C---:B------:R-:W-:Y:S02]  /*48c0*/  VIADD R23, R143.reuse, 0xffffffb2 ;  /* 0xffffffb28f177836 */ /* 0x040fe40000000000 */
[----:B------:R-:W-:Y:S01]  /*48d0*/  VIADD R24, R143, 0xffffffa3 ;  /* 0xffffffa38f187836 */ /* 0x000fe20000000000 */
[----:B------:R-:W-:Y:S01]  /*48e0*/  @!PT LDS RZ, [RZ] ;  /* 0x00000000fffff984 */ /* 0x000fe20000000800 */
[----:B------:R-:W-:Y:S01]  /*48f0*/  @!PT LDS RZ, [RZ] ;  /* 0x00000000fffff984 */ /* 0x000fe20000000800 */
[----:B------:R-:W-:Y:S01]  /*4900*/  @!PT LDS RZ, [RZ] ;  /* 0x00000000fffff984 */ /* 0x000fe20000000800 */
[----:B------:R-:W-:Y:S01]  /*4910*/  LDGSTS.E [R161], desc[UR16][R74.64], !P2 ;  /* 0x000000004aa17fae */ /* 0x000fe2000d1a1010 */
[----:B------:R-:W-:-:S03]  /*4920*/  ISETP.GE.U32.AND P2, PT, R177, 0x7fffff9d, PT ;  /* 0x7fffff9db100780c */ /* 0x000fc60003f46070 */
[----:B------:R-:W-:Y:S01]  /*4930*/  LDGSTS.E [R161+0x4], desc[UR16][R76.64], !P3 ;  /* 0x000040004ca17fae */ /* 0x000fe2000d9a1010 */
[----:B------:R-:W-:-:S03]  /*4940*/  IADD3 R6, P3, PT, R38, R129, RZ ;  /* 0x0000008126067210 */ /* 0x000fc60007f7e0ff */
[----:B------:R-:W-:Y:S01]  /*4950*/  LDGSTS.E [R161+0x8], desc[UR16][R78.64], !P4 ;  /* 0x000080004ea17fae */ /* 0x000fe2000e1a1010 */
[----:B------:R-:W-:Y:S01]  /*4960*/  IADD3 R4, P4, PT, R36, R129, RZ ;  /* 0x0000008124047210 */ /* 0x000fe20007f9e0ff */
[----:B------:R-:W-:Y:S01]  /*4970*/  IMAD.X R7, R39, 0x1, R131, P3 ;  /* 0x0000000127077824 */ /* 0x000fe200018e0683 */
[----:B------:R-:W-:-:S03]  /*4980*/  ISETP.GE.U32.AND P3, PT, R9, 0x7fffff9b, PT ;  /* 0x7fffff9b0900780c */ /* 0x000fc60003f66070 */
[--C-:B------:R-:W-:Y:S01]  /*4990*/  IMAD.X R5, R37, 0x1, R131.reuse, P4 ;  /* 0x0000000125057824 */ /* 0x100fe200020e0683 */
[----:B------:R-:W-:Y:S01]  /*49a0*/  IADD3 R8, P4, PT, R40, R129, RZ ;  /* 0x0000008128087210 */ /* 0x000fe20007f9e0ff */
[----:B------:R-:W-:Y:S01]  /*49b0*/  LDGSTS.E [R161+0xc], desc[UR16][R120.64], !P2 ;  /* 0x0000c00078a17fae */ /* 0x000fe2000d1a1010 */
[----:B------:R-:W-:Y:S01]  /*49c0*/  ISETP.GE.U32.AND P2, PT, R11, 0x7fffff99, PT ;  /* 0x7fffff990b00780c */ /* 0x000fe20003f46070 */
[----:B------:R-:W-:Y:S02]  /*49d0*/  VIADD R11, R143, 0xffffffb7 ;  /* 0xffffffb78f0b7836 */ /* 0x000fe40000000000 */
[----:B------:R-:W-:Y:S01]  /*49e0*/  IMAD.X R9, R41, 0x1, R131, P4 ;  /* 0x0000000129097824 */ /* 0x000fe200020e0683 */
[----:B------:R-:W-:Y:S01]  /*49f0*/  ISETP.GE.U32.AND P4, PT, R10, 0x7fffff9a, PT ;  /* 0x7fffff9a0a00780c */ /* 0x000fe20003f86070 */
[----:B------:R-:W-:Y:S01]  /*4a00*/  LDGSTS.E [R161+0x10], desc[UR16][R132.64], !P5 ;  /* 0x0001000084a17fae */ /* 0x000fe2000e9a1010 */
[----:B------:R-:W-:Y:S01]  /*4a10*/  ISETP.GE.U32.AND P5, PT, R11, 0x7fffff98, PT ;  /* 0x7fffff980b00780c */ /* 0x000fe20003fa6070 */
[----:B------:R-:W-:-:S02]  /*4a20*/  IMAD.SHL.U32 R37, R3, 0x4, RZ ;  /* 0x0000000403257824 */ /* 0x000fc400078e00ff */
[----:B------:R-:W-:Y:S01]  /*4a30*/  LDGSTS.E [R161+0x14], desc[UR16][R134.64], !P3 ;  /* 0x0001400086a17fae */ /* 0x000fe2000d9a1010 */
[----:B------:R-:W-:-:S05]  /*4a40*/  IADD3 R10, P3, PT, R42, R129, RZ ;  /* 0x000000812a0a7210 */ /* 0x000fca0007f7e0ff */
[----:B------:R-:W-:Y:S01]  /*4a50*/  IMAD.X R11, R43, 0x1, R131, P3 ;  /* 0x000000012b0b7824 */ /* 0x000fe200018e0683 */
[----:B------:R-:W-:Y:S01]  /*4a60*/  ISETP.GE.U32.AND P3, PT, R12, 0x7fffff97, PT ;  /* 0x7fffff970c00780c */ /* 0x000fe20003f66070 */
[----:B------:R-:W-:Y:S01]  /*4a70*/  LDGSTS.E [R161+0x18], desc[UR16][R136.64], !P4 ;  /* 0x0001800088a17fae */ /* 0x000fe2000e1a1010 */
[----:B------:R-:W-:Y:S01]  /*4a80*/  ISETP.GE.U32.AND P4, PT, R13, 0x7fffff96, PT ;  /* 0x7fffff960d00780c */ /* 0x000fe20003f86070 */
[----:B------:R-:W-:Y:S02]  /*4a90*/  VIADD R13, R143, 0xffffffb4 ;  /* 0xffffffb48f0d7836 */ /* 0x000fe40000000000 */
[----:B------:R-:W-:Y:S01]  /*4aa0*/  LDGSTS.E [R161+0x1c], desc[UR16][R138.64], !P2 ;  /* 0x0001c0008aa17fae */ /* 0x000fe2000d1a1010 */
[----:B------:R-:W-:-:S03]  /*4ab0*/  IADD3 R14, P2, PT, R44, R129, RZ ;  /* 0x000000812c0e7210 */ /* 0x000fc60007f5e0ff */
[----:B------:R-:W-:Y:S01]  /*4ac0*/  LDGSTS.E [R161+0x20], desc[UR16][R140.64], !P5 ;  /* 0x000200008ca17fae */ /* 0x000fe2000e9a1010 */
[----:B------:R-:W-:Y:S01]  /*4ad0*/  IADD3 R12, P5, PT, R46, R129, RZ ;  /* 0x000000812e0c7210 */ /* 0x000fe20007fbe0ff */
[----:B------:R-:W-:Y:S01]  /*4ae0*/  IMAD.X R15, R45, 0x1, R131, P2 ;  /* 0x000000012d0f7824 */ /* 0x000fe200010e0683 */
[----:B------:R-:W-:Y:S01]  /*4af0*/  ISETP.GE.U32.AND P2, PT, R13, 0x7fffff95, PT ;  /* 0x7fffff950d00780c */ /* 0x000fe20003f46070 */
[----:B------:R1:W-:Y:S01]  /*4b00*/  LDGSTS.E [R161+0x24], desc[UR16][R4.64], !P3 ;  /* 0x0002400004a17fae */ /* 0x0003e2000d9a1010 */
[----:B------:R-:W-:Y:S01]  /*4b10*/  ISETP.GE.U32.AND P3, PT, R16, 0x7fffff94, PT ;  /* 0x7fffff941000780c */ /* 0x000fe20003f66070 */
[----:B------:R-:W-:Y:S02]  /*4b20*/  VIADD R16, R143, 0xffffffad ;  /* 0xffffffad8f107836 */ /* 0x000fe40000000000 */
[----:B------:R2:W-:Y:S01]  /*4b30*/  LDGSTS.E [R161+0x28], desc[UR16][R6.64], !P4 ;  /* 0x0002800006a17fae */ /* 0x0005e2000e1a1010 */
[----:B------:R-:W-:Y:S01]  /*4b40*/  ISETP.GE.U32.AND P4, PT, R17, 0x7fffff8d, PT ;  /* 0x7fffff8d1100780c */ /* 0x000fe20003f86070 */
[----:B------:R-:W-:-:S02]  /*4b50*/  VIADD R17, R143, 0xffffffae ;  /* 0xffffffae8f117836 */ /* 0x000fc40000000000 */
[----:B------:R-:W-:-:S03]  /*4b60*/  IMAD.X R13, R47, 0x1, R131, P5 ;  /* 0x000000012f0d7824 */ /* 0x000fc600028e0683 */
[----:B------:R-:W-:Y:S01]  /*4b70*/  ISETP.GE.U32.AND P5, PT, R17, 0x7fffff8f, PT ;  /* 0x7fffff8f1100780c */ /* 0x000fe20003fa6070 */
[----:B------:R3:W-:Y:S01]  /*4b80*/  LDGSTS.E [R161+0x2c], desc[UR16][R8.64], !P2 ;  /* 0x0002c00008a17fae */ /* 0x0007e2000d1a1010 */
[----:B------:R-:W-:Y:S01]  /*4b90*/  ISETP.GE.U32.AND P2, PT, R16, 0x7fffff8e, PT ;  /* 0x7fffff8e1000780c */ /* 0x000fe20003f46070 */
[C---:B------:R-:W-:Y:S01]  /*4ba0*/  VIADD R16, R143.reuse, 0xffffffaf ;  /* 0xffffffaf8f107836 */ /* 0x040fe20000000000 */
[----:B------:R-:W-:Y:S01]  /*4bb0*/  SEL R17, RZ, 0x1, P4 ;  /* 0x00000001ff117807 */ /* 0x000fe20002000000 */
[C---:B-1----:R-:W-:Y:S01]  /*4bc0*/  VIADD R5, R143.reuse, 0xffffffa8 ;  /* 0xffffffa88f057836 */ /* 0x042fe20000000000 */
[----:B--2---:R-:W-:Y:S01]  /*4bd0*/  SEL R6, RZ, 0x4, P5 ;  /* 0x00000004ff067807 */ /* 0x004fe20002800000 */
[----:B------:R-:W-:Y:S01]  /*4be0*/  VIADD R4, R143, 0xffffffa9 ;  /* 0xffffffa98f047836 */ /* 0x000fe20000000000 */
[----:B------:R-:W-:Y:S01]  /*4bf0*/  ISETP.GE.U32.AND P4, PT, R16, 0x7fffff90, PT ;  /* 0x7fffff901000780c */ /* 0x000fe20003f86070 */
[----:B------:R1:W-:Y:S01]  /*4c00*/  LDGSTS.E [R161+0x30], desc[UR16][R10.64], !P3 ;  /* 0x000300000aa17fae */ /* 0x0003e2000d9a1010 */
[----:B------:R-:W-:-:S02]  /*4c10*/  SEL R16, RZ, 0x1fffe, P2 ;  /* 0x0001fffeff107807 */ /* 0x000fc40001000000 */
        /* <DEDUP_REMOVED lines=8> */
[----:B---3--:R-:W-:Y:S02]  /*4ca0*/  SEL R9, RZ, 0x1, P2 ;  /* 0x00000001ff097807 */ /* 0x008fe40001000000 */
[----:B------:R-:W-:Y:S01]  /*4cb0*/  ISETP.GE.U32.AND P2, PT, R4, 0x7fffff8c, PT ;  /* 0x7fffff8c0400780c */ /* 0x000fe20003f46070 */
[----:B------:R-:W-:Y:S01]  /*4cc0*/  VIADD R4, R143, 0xffffffa5 ;  /* 0xffffffa58f047836 */ /* 0x000fe20000000000 */
[----:B------:R-:W-:-:S02]  /*4cd0*/  SEL R18, RZ, 0x1fffe, P5 ;  /* 0x0001fffeff127807 */ /* 0x000fc40002800000 */
[----:B------:R-:W-:Y:S02]  /*4ce0*/  ISETP.GE.U32.AND P5, PT, R5, 0x7fffff85, PT ;  /* 0x7fffff850500780c */ /* 0x000fe40003fa6070 */
[----:B------:R-:W-:Y:S01]  /*4cf0*/  SEL R5, RZ, 0x4, P4 ;  /* 0x00000004ff057807 */ /* 0x000fe20002000000 */
[----:B------:R-:W-:Y:S01]  /*4d00*/  IMAD.IADD R9, R9, 0x1, R18 ;  /* 0x0000000109097824 */ /* 0x000fe200078e0212 */
[----:B------:R-:W-:Y:S01]  /*4d10*/  ISETP.GE.U32.AND P4, PT, R4, 0x7fffff86, PT ;  /* 0x7fffff860400780c */ /* 0x000fe20003f86070 */
[C---:B------:R-:W-:Y:S01]  /*4d20*/  VIADD R4, R143.reuse, 0xffffffa1 ;  /* 0xffffffa18f047836 */ /* 0x040fe20000000000 */
[----:B------:R-:W-:Y:S02]  /*4d30*/  SEL R8, RZ, 0x7fff8, P2 ;  /* 0x0007fff8ff087807 */ /* 0x000fe40001000000 */
[----:B------:R-:W-:Y:S01]  /*4d40*/  ISETP.GE.U32.AND P2, PT, R20, 0x7fffff87, PT ;  /* 0x7fffff871400780c */ /* 0x000fe20003f46070 */
[----:B------:R-:W-:Y:S01]  /*4d50*/  VIADD R20, R143, 0xffffffa2 ;  /* 0xffffffa28f147836 */ /* 0x000fe20000000000 */
[----:B------:R-:W-:-:S02]  /*4d60*/  SEL R22, RZ, 0x1fffe, P4 ;  /* 0x0001fffeff167807 */ /* 0x000fc40002000000 */
[----:B------:R-:W-:Y:S02]  /*4d70*/  SEL R21, RZ, 0x1, P5 ;  /* 0x00000001ff157807 */ /* 0x000fe40002800000 */
[----:B------:R-:W-:Y:S01]  /*4d80*/  ISETP.GE.U32.AND P4, PT, R4, 0x7fffff82, PT ;  /* 0x7fffff820400780c */ /* 0x000fe20003f86070 */
[----:B------:R-:W-:Y:S01]  /*4d90*/  VIADD R4, R143, 0xffffffa0 ;  /* 0xffffffa08f047836 */ /* 0x000fe20000000000 */
[----:B------:R-:W-:Y:S01]  /*4da0*/  ISETP.GE.U32.AND P5, PT, R19, 0x7fffff88, PT ;  /* 0x7fffff881300780c */ /* 0x000fe20003fa6070 */
[----:B------:R-:W-:Y:S01]  /*4db0*/  IMAD.IADD R21, R21, 0x1, R22 ;  /* 0x0000000115157824 */ /* 0x000fe200078e0216 */
[----:B------:R-:W-:Y:S02]  /*4dc0*/  SEL R19, RZ, 0x4, P2 ;  /* 0x00000004ff137807 */ /* 0x000fe40001000000 */
[----:B------:R-:W-:Y:S02]  /*4dd0*/  ISETP.GE.U32.AND P2, PT, R20, 0x7fffff83, PT ;  /* 0x7fffff831400780c */ /* 0x000fe40003f46070 */
[----:B------:R-:W-:-:S02]  /*4de0*/  SEL R20, RZ, 0x7fff8, P5 ;  /* 0x0007fff8ff147807 */ /* 0x000fc40002800000 */
[----:B------:R-:W-:Y:S02]  /*4df0*/  ISETP.GE.U32.AND P5, PT, R4, 0x7fffff81, PT ;  /* 0x7fffff810400780c */ /* 0x000fe40003fa6070 */
[----:B------:R-:W-:Y:S02]  /*4e00*/  SEL R25, RZ, 0x1fffe, P4 ;  /* 0x0001fffeff197807 */ /* 0x000fe40002000000 */
[----:B------:R-:W-:Y:S02]  /*4e10*/  ISETP.GE.U32.AND P4, PT, R23, 0x7fffff93, PT ;  /* 0x7fffff931700780c */ /* 0x000fe40003f86070 */
[----:B------:R-:W-:Y:S02]  /*4e20*/  SEL R23, RZ, 0x4, P2 ;  /* 0x00000004ff177807 */ /* 0x000fe40001000000 */
[----:B------:R-:W-:Y:S02]  /*4e30*/  ISETP.GE.U32.AND P2, PT, R24, 0x7fffff84, PT ;  /* 0x7fffff841800780c */ /* 0x000fe40003f46070 */
[----:B------:R-:W-:-:S02]  /*4e40*/  SEL R24, RZ, 0x1, P5 ;  /* 0x00000001ff187807 */ /* 0x000fc40002800000 */
[----:B------:R-:W-:Y:S02]  /*4e50*/  SEL R18, RZ, 0x7fff8, P2 ;  /* 0x0007fff8ff127807 */ /* 0x000fe40001000000 */
[----:B------:R-:W-:Y:S01]  /*4e60*/  LOP3.LUT R9, R9, 0x3, RZ, 0xc0, !PT ;  /* 0x0000000309097812 */ /* 0x000fe200078ec0ff */
[----:B------:R-:W-:Y:S01]  /*4e70*/  IMAD.IADD R24, R24, 0x1, R25 ;  /* 0x0000000118187824 */ /* 0x000fe200078e0219 */
[----:B------:R-:W-:Y:S01]  /*4e80*/  LOP3.LUT R21, R21, 0x3, RZ, 0xc0, !PT ;  /* 0x0000000315157812 */ /* 0x000fe200078ec0ff */
[----:B------:R2:W-:Y:S01]  /*4e90*/  LDGSTS.E [R161+0x34], desc[UR16][R14.64], !P4 ;  /* 0x000340000ea17fae */ /* 0x0005e2000e1a1010 */
[----:B------:R-:W-:Y:S02]  /*4ea0*/  IADD3 R5, PT, PT, R9, R8, R5 ;  /* 0x0000000809057210 */ /* 0x000fe40007ffe005 */
[----:B------:R-:W-:Y:S02]  /*4eb0*/  LOP3.LUT R24, R24, 0x3, RZ, 0xc0, !PT ;  /* 0x0000000318187812 */ /* 0x000fe400078ec0ff */
[----:B------:R-:W-:Y:S01]  /*4ec0*/  IADD3 R19, PT, PT, R21, R20, R19 ;  /* 0x0000001415137210 */ /* 0x000fe20007ffe013 */
[----:B------:R-:W-:Y:S01]  /*4ed0*/  IMAD.SHL.U32 R9, R5, 0x100, RZ ;  /* 0x0000010005097824 */ /* 0x000fe200078e00ff */
[----:B------:R-:W-:Y:S01]  /*4ee0*/  IADD3 R18, PT, PT, R24, R18, R23 ;  /* 0x0000001218127210 */ /* 0x000fe20007ffe017 */
[C---:B------:R-:W-:Y:S01]  /*4ef0*/  VIADD R5, R143.reuse, 0xffffffb1 ;  /* 0xffffffb18f057836 */ /* 0x040fe20000000000 */
[----:B------:R-:W-:Y:S01]  /*4f00*/  LOP3.LUT R16, R16, 0x3, RZ, 0xc0, !PT ;  /* 0x0000000310107812 */ /* 0x000fe200078ec0ff */
[----:B------:R-:W-:Y:S01]  /*4f10*/  VIADD R143, R143, 0xffffffb0 ;  /* 0xffffffb08f8f7836 */ /* 0x000fe20000000000 */
[----:B------:R-:W-:-:S02]  /*4f20*/  LOP3.LUT R18, R18, 0xf, RZ, 0xc0, !PT ;  /* 0x0000000f12127812 */ /* 0x000fc400078ec0ff */
[----:B------:R-:W-:Y:S02]  /*4f30*/  IADD3 R16, PT, PT, R16, R7, R6 ;  /* 0x0000000710107210 */ /* 0x000fe40007ffe006 */
[----:B------:R-:W-:Y:S01]  /*4f40*/  LOP3.LUT R9, R9, 0xf00, RZ, 0xe2, !PT ;  /* 0x00000f0009097812 */ /* 0x000fe200078ee2ff */
[----:B------:R-:W-:Y:S01]  /*4f50*/  IMAD R18, R19, 0x10, R18 ;  /* 0x0000001013127824 */ /* 0x000fe200078e0212 */
[----:B------:R-:W-:Y:S02]  /*4f60*/  ISETP.GE.U32.AND P2, PT, R5, 0x7fffff92, PT ;  /* 0x7fffff920500780c */ /* 0x000fe40003f46070 */
[----:B------:R-:W-:Y:S01]  /*4f70*/  IADD3 R6, P3, PT, R48, R129, RZ ;  /* 0x0000008130067210 */ /* 0x000fe20007f7e0ff */
[----:B------:R-:W-:Y:S01]  /*4f80*/  IMAD R16, R16, 0x1000, R9 ;  /* 0x0000100010107824 */ /* 0x000fe200078e0209 */
[----:B------:R-:W-:-:S03]  /*4f90*/  LOP3.LUT R5, R18, 0xff, RZ, 0xc0, !PT ;  /* 0x000000ff12057812 */ /* 0x000fc600078ec0ff */
[----:B------:R-:W-:Y:S01]  /*4fa0*/  IMAD.X R7, R49, 0x1, R131, P3 ;  /* 0x0000000131077824 */ /* 0x000fe200018e0683 */
[-C--:B------:R-:W-:Y:S01]  /*4fb0*/  IADD3 R8, P3, PT, R50, R129.reuse, RZ ;  /* 0x0000008132087210 */ /* 0x080fe20007f7e0ff */
[----:B------:R-:W-:Y:S01]  /*4fc0*/  IMAD.IADD R5, R16, 0x1, R5 ;  /* 0x0000000110057824 */ /* 0x000fe200078e0205 */
[----:B------:R-:W-:-:S03]  /*4fd0*/  IADD3 R16, P4, PT, R54, R129, RZ ;  /* 0x0000008136107210 */ /* 0x000fc60007f9e0ff */
[----:B------:R3:W-:Y:S01]  /*4fe0*/  LDGSTS.E [R161+0x38], desc[UR16][R12.64], !P2 ;  /* 0x000380000ca17fae */ /* 0x0007e2000d1a1010 */
[----:B------:R-:W-:Y:S01]  /*4ff0*/  LOP3.LUT R5, R5, 0xffff, RZ, 0xc0, !PT ;  /* 0x0000ffff05057812 */ /* 0x000fe200078ec0ff */
[--C-:B------:R-:W-:Y:S01]  /*5000*/  IMAD.X R9, R51, 0x1, R131.reuse, P3 ;  /* 0x0000000133097824 */ /* 0x100fe200018e0683 */
[----:B------:R-:W-:Y:S01]  /*5010*/  ISETP.GE.U32.AND P2, PT, R143, 0x7fffff91, PT ;  /* 0x7fffff918f00780c */ /* 0x000fe20003f46070 */
[----:B------:R-:W-:Y:S01]  /*5020*/  IMAD.X R17, R55, 0x1, R131, P4 ;  /* 0x0000000137117824 */ /* 0x000fe200020e0683 */
[--C-:B------:R-:W-:Y:S02]  /*5030*/  SHF.R.U32.HI R19, RZ, 0xf, R5.reuse ;  /* 0x0000000fff137819 */ /* 0x100fe40000011605 */
[-C--:B-1----:R-:W-:Y:S02]  /*5040*/  IADD3 R10, P3, PT, R52, R129.reuse, RZ ;  /* 0x00000081340a7210 */ /* 0x082fe40007f7e0ff */
[----:B------:R-:W-:Y:S02]  /*5050*/  LOP3.LUT P4, RZ, R19, 0x1, RZ, 0xc0, !PT ;  /* 0x0000000113ff7812 */ /* 0x000fe4000788c0ff */
[----:B--2---:R-:W-:Y:S01]  /*5060*/  SHF.R.U32.HI R14, RZ, 0xe, R5 ;  /* 0x0000000eff0e7819 */ /* 0x004fe20000011605 */
[----:B------:R-:W-:Y:S01]  /*5070*/  IMAD.X R11, R53, 0x1, R131, P3 ;  /* 0x00000001350b7824 */ /* 0x000fe200018e0683 */
[----:B------:R-:W-:-:S02]  /*5080*/  IADD3 R18, P3, PT, R56, R129, RZ ;  /* 0x0000008138127210 */ /* 0x000fc40007f7e0ff */
[----:B------:R-:W-:Y:S01]  /*5090*/  SHF.R.U32.HI R15, RZ, 0xd, R5 ;  /* 0x0000000dff0f7819 */ /* 0x000fe20000011605 */
[----:B------:R-:W-:Y:S01]  /*50a0*/  LDGSTS.E [R161+0x3c], desc[UR16][R6.64], !P2 ;  /* 0x0003c00006a17fae */ /* 0x000fe2000d1a1010 */
[----:B------:R-:W-:Y:S01]  /*50b0*/  LOP3.LUT P2, RZ, R14, 0x1, RZ, 0xc0, !PT ;  /* 0x000000010eff7812 */ /* 0x000fe2000784c0ff */
[----:B------:R-:W-:Y:S01]  /*50c0*/  IMAD.X R19, R57, 0x1, R131, P3 ;  /* 0x0000000139137824 */ /* 0x000fe200018e0683 */
[-C--:B---3--:R-:W-:Y:S02]  /*50d0*/  IADD3 R12, P3, PT, R58, R129.reuse, RZ ;  /* 0x000000813a0c7210 */ /* 0x088fe40007f7e0ff */
[----:B------:R-:W-:Y:S01]  /*50e0*/  SHF.R.U32.HI R22, RZ, 0xc, R5 ;  /* 0x0000000cff167819 */ /* 0x000fe20000011605 */
[----:B------:R1:W-:Y:S01]  /*50f0*/  LDGSTS.E [R161+0x40], desc[UR16][R8.64], P4 ;  /* 0x0004000008a17fae */ /* 0x0003e2000a1a1010 */
[----:B------:R-:W-:Y:S01]  /*5100*/  IADD3 R14, P4, PT, R60, R129, RZ ;  /* 0x000000813c0e7210 */ /* 0x000fe20007f9e0ff */
[----:B------:R-:W-:Y:S01]  /*5110*/  IMAD.X R13, R59, 0x1, R131, P3 ;  /* 0x000000013b0d7824 */ /* 0x000fe200018e0683 */
[----:B------:R-:W-:-:S03]  /*5120*/  LOP3.LUT P3, RZ, R15, 0x1, RZ, 0xc0, !PT ;  /* 0x000000010fff7812 */ /* 0x000fc6000786c0ff */
[----:B------:R-:W-:Y:S01]  /*5130*/  IMAD.X R15, R61, 0x1, R131, P4 ;  /* 0x000000013d0f7824 */ /* 0x000fe200020e0683 */
[----:B------:R-:W-:Y:S01]  /*5140*/  IADD3 R20, P4, PT, R62, R129, RZ ;  /* 0x000000813e147210 */ /* 0x000fe20007f9e0ff */
[----:B------:R2:W-:Y:S01]  /*5150*/  LDGSTS.E [R161+0x44], desc[UR16][R10.64], P2 ;  /* 0x000440000aa17fae */ /* 0x0005e200091a1010 */
[----:B------:R-:W-:-:S03]  /*5160*/  LOP3.LUT P2, RZ, R22, 0x1, RZ, 0xc0, !PT ;  /* 0x0000000116ff7812 */ /* 0x000fc6000784c0ff */
[----:B------:R-:W-:Y:S01]  /*5170*/  IMAD.X R21, R63, 0x1, R131, P4 ;  /* 0x000000013f157824 */ /* 0x000fe200020e0683 */
[-C--:B------:R-:W-:Y:S02]  /*5180*/  IADD3 R22, P4, PT, R66, R129.reuse, RZ ;  /* 0x0000008142167210 */ /* 0x080fe40007f9e0ff */
[----:B-1----:R-:W-:Y:S01]  /*5190*/  SHF.R.U32.HI R8, RZ, 0xb, R5 ;  /* 0x0000000bff087819 */ /* 0x002fe20000011605 */
[----:B------:R1:W-:Y:S01]  /*51a0*/  LDGSTS.E [R161+0x48], desc[UR16][R16.64], P3 ;  /* 0x0004800010a17fae */ /* 0x0003e200099a1010 */
[-C--:B------:R-:W-:Y:S01]  /*51b0*/  IADD3 R6, P3, PT, R64, R129.reuse, RZ ;  /* 0x0000008140067210 */ /* 0x080fe20007f7e0ff */
[----:B------:R-:W-:Y:S01]  /*51c0*/  IMAD.X R23, R67, 0x1, R131, P4 ;  /* 0x0000000143177824 */ /* 0x000fe200020e0683 */
[----:B------:R-:W-:Y:S02]  /*51d0*/  LOP3.LUT P4, RZ, R8, 0x1, RZ, 0xc0, !PT ;  /* 0x0000000108ff7812 */ /* 0x000fe4000788c0ff */
[----:B------:R-:W-:Y:S01]  /*51e0*/  SHF.R.U32.HI R8, RZ, 0xa, R5 ;  /* 0x0000000aff087819 */ /* 0x000fe20000011605 */
[----:B------:R-:W-:Y:S01]  /*51f0*/  IMAD.X R7, R65, 0x1, R131, P3 ;  /* 0x0000000141077824 */ /* 0x000fe200018e0683 */
[----:B------:R-:W-:Y:S01]  /*5200*/  IADD3 R24, P3, PT, R68, R129, RZ ;  /* 0x0000008144187210 */ /* 0x000fe20007f7e0ff */
[----:B------:R3:W-:Y:S01]  /*5210*/  LDGSTS.E [R161+0x4c], desc[UR16][R18.64], P2 ;  /* 0x0004c00012a17fae */ /* 0x0007e200091a1010 */
[----:B------:R-:W-:-:S02]  /*5220*/  LOP3.LUT P2, RZ, R8, 0x1, RZ, 0xc0, !PT ;  /* 0x0000000108ff7812 */ /* 0x000fc4000784c0ff */
[----:B------:R-:W-:Y:S01]  /*5230*/  SHF.R.U32.HI R8, RZ, 0x9, R5 ;  /* 0x00000009ff087819 */ /* 0x000fe20000011605 */
[----:B------:R-:W-:Y:S01]  /*5240*/  IMAD.X R25, R69, 0x1, R131, P3 ;  /* 0x0000000145197824 */ /* 0x000fe200018e0683 */
[-C--:B--2---:R-:W-:Y:S02]  /*5250*/  IADD3 R10, P3, PT, R70, R129.reuse, RZ ;  /* 0x00000081460a7210 */ /* 0x084fe40007f7e0ff */
[----:B------:R-:W-:Y:S01]  /*5260*/  SHF.R.U32.HI R9, RZ, 0x6, R5 ;  /* 0x00000006ff097819 */ /* 0x000fe20000011605 */
[----:B------:R2:W-:Y:S01]  /*5270*/  LDGSTS.E [R161+0x50], desc[UR16][R12.64], P4 ;  /* 0x000500000ca17fae */ /* 0x0005e2000a1a1010 */
[-C--:B-1----:R-:W-:Y:S01]  /*5280*/  IADD3 R16, P4, PT, R72, R129.reuse, RZ ;  /* 0x0000008148107210 */ /* 0x082fe20007f9e0ff */
[----:B------:R-:W-:Y:S01]  /*5290*/  IMAD.X R11, R71, 0x1, R131, P3 ;  /* 0x00000001470b7824 */ /* 0x000fe200018e0683 */
[----:B------:R-:W-:Y:S02]  /*52a0*/  LOP3.LUT P3, RZ, R8, 0x1, RZ, 0xc0, !PT ;  /* 0x0000000108ff7812 */ /* 0x000fe4000786c0ff */
[----:B------:R-:W-:Y:S01]  /*52b0*/  SHF.R.U32.HI R8, RZ, 0x8, R5 ;  /* 0x00000008ff087819 */ /* 0x000fe20000011605 */
[----:B------:R-:W-:Y:S01]  /*52c0*/  IMAD.X R17, R73, 0x1, R131, P4 ;  /* 0x0000000149117824 */ /* 0x000fe200020e0683 */
[----:B------:R-:W-:Y:S01]  /*52d0*/  IADD3 R26, P4, PT, R80, R129, RZ ;  /* 0x00000081501a7210 */ /* 0x000fe20007f9e0ff */
[----:B------:R-:W-:Y:S01]  /*52e0*/  LDGSTS.E [R161+0x54], desc[UR16][R14.64], P2 ;  /* 0x000540000ea17fae */ /* 0x000fe200091a1010 */
[----:B------:R-:W-:-:S02]  /*52f0*/  LOP3.LUT P2, RZ, R8, 0x1, RZ, 0xc0, !PT ;  /* 0x0000000108ff7812 */ /* 0x000fc4000784c0ff */
[----:B------:R-:W-:Y:S01]  /*5300*/  SHF.R.U32.HI R8, RZ, 0x7, R5 ;  /* 0x00000007ff087819 */ /* 0x000fe20000011605 */
[----:B------:R-:W-:Y:S01]  /*5310*/  IMAD.X R27, R81, 0x1, R131, P4 ;  /* 0x00000001511b7824 */ /* 0x000fe200020e0683 */
[----:B---3--:R-:W-:-:S03]  /*5320*/  IADD3 R18, P4, PT, R82, R129, RZ ;  /* 0x0000008152127210 */ /* 0x008fc60007f9e0ff */
[----:B------:R1:W-:Y:S01]  /*5330*/  LDGSTS.E [R161+0x58], desc[UR16][R20.64], P3 ;  /* 0x0005800014a17fae */ /* 0x0003e200099a1010 */
[-C--:B--2---:R-:W-:Y:S01]  /*5340*/  IADD3 R12, P3, PT, R110, R129.reuse, RZ ;  /* 0x000000816e0c7210 */ /* 0x084fe20007f7e0ff */
[----:B------:R-:W-:Y:S01]  /*5350*/  IMAD.X R19, R83, 0x1, R131, P4 ;  /* 0x0000000153137824 */ /* 0x000fe200020e0683 */
[----:B------:R-:W-:Y:S02]  /*5360*/  LOP3.LUT P4, RZ, R8, 0x1, RZ, 0xc0, !PT ;  /* 0x0000000108ff7812 */ /* 0x000fe4000788c0ff */
[----:B------:R-:W-:Y:S01]  /*5370*/  SHF.R.S32.HI R8, RZ, 0x1f, R3 ;  /* 0x0000001fff087819 */ /* 0x000fe20000011403 */
[----:B------:R-:W-:Y:S01]  /*5380*/  IMAD.X R13, R111, 0x1, R131, P3 ;  /* 0x000000016f0d7824 */ /* 0x000fe200018e0683 */
[----:B------:R-:W-:Y:S01]  /*5390*/  IADD3 R28, P3, PT, R114, R129, RZ ;  /* 0x00000081721c7210 */ /* 0x000fe20007f7e0ff */
[----:B------:R2:W-:Y:S01]  /*53a0*/  LDGSTS.E [R161+0x5c], desc[UR16][R6.64], P2 ;  /* 0x0005c00006a17fae */ /* 0x0005e200091a1010 */
[----:B------:R-:W-:-:S03]  /*53b0*/  SHF.L.U64.HI R39, R3, 0x2, R8 ;  /* 0x0000000203277819 */ /* 0x000fc60000010208 */
[----:B------:R-:W-:Y:S01]  /*53c0*/  IMAD.X R29, R115, 0x1, R131, P3 ;  /* 0x00000001731d7824 */ /* 0x000fe200018e0683 */
[-C--:B-1----:R-:W-:Y:S02]  /*53d0*/  IADD3 R20, P2, PT, R86, R37.reuse, RZ ;  /* 0x0000002556147210 */ /* 0x082fe40007f5e0ff */
[----:B------:R-:W-:Y:S01]  /*53e0*/  LOP3.LUT P3, RZ, R9, 0x1, RZ, 0xc0, !PT ;  /* 0x0000000109ff7812 */ /* 0x000fe2000786c0ff */
[----:B------:R1:W-:Y:S01]  /*53f0*/  LDGSTS.E [R161+0x60], desc[UR16][R22.64], P4 ;  /* 0x0006000016a17fae */ /* 0x0003e2000a1a1010 */
[----:B------:R-:W-:Y:S01]  /*5400*/  SHF.R.U32.HI R9, RZ, 0x5, R5 ;  /* 0x00000005ff097819 */ /* 0x000fe20000011605 */
[----:B------:R-:W-:Y:S01]  /*5410*/  IMAD.X R21, R87, 0x1, R39, P2 ;  /* 0x0000000157157824 */ /* 0x000fe200010e0627 */
[-C--:B------:R-:W-:Y:S02]  /*5420*/  IADD3 R14, P4, PT, R84, R37.reuse, RZ ;  /* 0x00000025540e7210 */ /* 0x080fe40007f9e0ff */
[----:B------:R-:W-:Y:S02]  /*5430*/  LOP3.LUT P2, RZ, R9, 0x1, RZ, 0xc0, !PT ;  /* 0x0000000109ff7812 */ /* 0x000fe4000784c0ff */
[----:B------:R-:W-:Y:S01]  /*5440*/  SHF.R.U32.HI R9, RZ, 0x4, R5 ;  /* 0x00000004ff097819 */ /* 0x000fe20000011605 */
[----:B------:R-:W-:Y:S01]  /*5450*/  IMAD.X R15, R85, 0x1, R39, P4 ;  /* 0x00000001550f7824 */ /* 0x000fe200020e0627 */
[----:B--2---:R-:W-:-:S03]  /*5460*/  IADD3 R6, P4, PT, R88, R37, RZ ;  /* 0x0000002558067210 */ /* 0x004fc60007f9e0ff */
[----:B------:R2:W-:Y:S01]  /*5470*/  LDGSTS.E [R161+0x64], desc[UR16][R24.64], P3 ;  /* 0x0006400018a17fae */ /* 0x0005e200099a1010 */
[-C--:B------:R-:W-:Y:S01]  /*5480*/  IADD3 R30, P3, PT, R92, R37.reuse, RZ ;  /* 0x000000255c1e7210 */ /* 0x080fe20007f7e0ff */
[----:B------:R-:W-:Y:S01]  /*5490*/  IMAD.X R7, R89, 0x1, R39, P4 ;  /* 0x0000000159077824 */ /* 0x000fe200020e0627 */
[----:B-1----:R-:W-:-:S03]  /*54a0*/  IADD3 R22, P4, PT, R90, R37, RZ ;  /* 0x000000255a167210 */ /* 0x002fc60007f9e0ff */
[----:B------:R1:W-:Y:S01]  /*54b0*/  LDGSTS.E [R161+0x68], desc[UR16][R10.64], P2 ;  /* 0x000680000aa17fae */ /* 0x0003e200091a1010 */
[----:B------:R-:W-:Y:S01]  /*54c0*/  LOP3.LUT P2, RZ, R9, 0x1, RZ, 0xc0, !PT ;  /* 0x0000000109ff7812 */ /* 0x000fe2000784c0ff */
[--C-:B------:R-:W-:Y:S01]  /*54d0*/  IMAD.X R23, R91, 0x1, R39.reuse, P4 ;  /* 0x000000015b177824 */ /* 0x100fe200020e0627 */
[-C--:B------:R-:W-:Y:S01]  /*54e0*/  IADD3 R32, P4, PT, R94, R37.reuse, RZ ;  /* 0x000000255e207210 */ /* 0x080fe20007f9e0ff */
[----:B------:R-:W-:Y:S01]  /*54f0*/  IMAD.X R31, R93, 0x1, R39, P3 ;  /* 0x000000015d1f7824 */ /* 0x000fe200018e0627 */
[-C--:B------:R-:W-:Y:S02]  /*5500*/  IADD3 R34, P3, PT, R96, R37.reuse, RZ ;  /* 0x0000002560227210 */ /* 0x080fe40007f7e0ff */
[----:B------:R-:W-:Y:S01]  /*5510*/  SHF.R.U32.HI R9, RZ, 0x3, R5 ;  /* 0x00000003ff097819 */ /* 0x000fe20000011605 */
[--C-:B------:R-:W-:Y:S01]  /*5520*/  IMAD.X R33, R95, 0x1, R39.reuse, P4 ;  /* 0x000000015f217824 */ /* 0x100fe200020e0627 */
[-C--:B------:R-:W-:Y:S01]  /*5530*/  IADD3 R40, P4, PT, R98, R37.reuse, RZ ;  /* 0x0000002562287210 */ /* 0x080fe20007f9e0ff */
[----:B------:R-:W-:Y:S01]  /*5540*/  IMAD.X R35, R97, 0x1, R39, P3 ;  /* 0x0000000161237824 */ /* 0x000fe200018e0627 */
[----:B--2---:R-:W-:-:S03]  /*5550*/  IADD3 R24, P3, PT, R100, R37, RZ ;  /* 0x0000002564187210 */ /* 0x004fc60007f7e0ff */
[----:B------:R2:W-:Y:S01]  /*5560*/  LDGSTS.E [R161+0x6c], desc[UR16][R16.64], P2 ;  /* 0x0006c00010a17fae */ /* 0x0005e200091a1010 */
[--C-:B------:R-:W-:Y:S01]  /*5570*/  IMAD.X R41, R99, 0x1, R39.reuse, P4 ;  /* 0x0000000163297824 */ /* 0x100fe200020e0627 */
[-C--:B-1----:R-:W-:Y:S01]  /*5580*/  IADD3 R10, P2, PT, R102, R37.reuse, RZ ;  /* 0x00000025660a7210 */ /* 0x082fe20007f5e0ff */
[--C-:B------:R-:W-:Y:S01]  /*5590*/  IMAD.X R25, R101, 0x1, R39.reuse, P3 ;  /* 0x0000000165197824 */ /* 0x100fe200018e0627 */
[----:B------:R-:W-:Y:S02]  /*55a0*/  LOP3.LUT P4, RZ, R9, 0x1, RZ, 0xc0, !PT ;  /* 0x0000000109ff7812 */ /* 0x000fe4000788c0ff */
[----:B------:R-:W-:Y:S01]  /*55b0*/  IADD3 R42, P3, PT, R104, R37, RZ ;  /* 0x00000025682a7210 */ /* 0x000fe20007f7e0ff */
[----:B------:R-:W-:Y:S01]  /*55c0*/  IMAD.X R11, R103, 0x1, R39, P2 ;  /* 0x00000001670b7824 */ /* 0x000fe200010e0627 */
[--C-:B------:R-:W-:Y:S02]  /*55d0*/  SHF.R.U32.HI R9, RZ, 0x2, R5.reuse ;  /* 0x00000002ff097819 */ /* 0x100fe40000011605 */
[----:B------:R-:W-:Y:S01]  /*55e0*/  SHF.R.U32.HI R5, RZ, 0x1, R5 ;  /* 0x00000001ff057819 */ /* 0x000fe20000011605 */
[----:B------:R-:W-:Y:S01]  /*55f0*/  IMAD.X R43, R105, 0x1, R39, P3 ;  /* 0x00000001692b7824 */ /* 0x000fe200018e0627 */
[----:B------:R-:W-:-:S02]  /*5600*/  LOP3.LUT P2, RZ, R9, 0x1, RZ, 0xc0, !PT ;  /* 0x0000000109ff7812 */ /* 0x000fc4000784c0ff */
[----:B------:R-:W-:-:S03]  /*5610*/  ISETP.GE.AND P3, PT, R122, R163, PT ;  /* 0x000000a37a00720c */ /* 0x000fc60003f66270 */
[----:B------:R1:W-:Y:S01]  /*5620*/  LDGSTS.E [R161+0x70], desc[UR16][R26.64], P4 ;  /* 0x000700001aa17fae */ /* 0x0003e2000a1a1010 */
[----:B------:R-:W-:Y:S02]  /*5630*/  SEL R9, RZ, 0x4, P3 ;  /* 0x00000004ff097807 */ /* 0x000fe40001800000 */
[----:B------:R-:W-:Y:S02]  /*5640*/  ISETP.GT.AND P3, PT, R165, 0x5f, PT ;  /* 0x0000005fa500780c */ /* 0x000fe40003f64270 */
[-C--:B------:R-:W-:Y:S02]  /*5650*/  IADD3 R44, P4, PT, R106, R37.reuse, RZ ;  /* 0x000000256a2c7210 */ /* 0x080fe40007f9e0ff */
[----:B------:R-:W-:Y:S01]  /*5660*/  SEL R9, R9, RZ, P3 ;  /* 0x000000ff09097207 */ /* 0x000fe20001800000 */
[----:B------:R3:W-:Y:S01]  /*5670*/  LDGSTS.E [R161+0x74], desc[UR16][R18.64], P2 ;  /* 0x0007400012a17fae */ /* 0x0007e200091a1010 */
[----:B------:R-:W-:Y:S01]  /*5680*/  LOP3.LUT P2, RZ, R5, 0x1, RZ, 0xc0, !PT ;  /* 0x0000000105ff7812 */ /* 0x000fe2000784c0ff */
[----:B------:R-:W-:Y:S01]  /*5690*/  IMAD.X R45, R107, 0x1, R39, P4 ;  /* 0x000000016b2d7824 */ /* 0x000fe200020e0627 */
[----:B--2---:R-:W-:-:S02]  /*56a0*/  IADD3 R16, P4, PT, R108, R37, RZ ;  /* 0x000000256c107210 */ /* 0x004fc40007f9e0ff */
[----:B-1----:R-:W-:-:S03]  /*56b0*/  IADD3 R26, P3, PT, R112, R37, RZ ;  /* 0x00000025701a7210 */ /* 0x002fc60007f7e0ff */
[--C-:B------:R-:W-:Y:S01]  /*56c0*/  IMAD.X R17, R109, 0x1, R39.reuse, P4 ;  /* 0x000000016d117824 */ /* 0x100fe200020e0627 */
[----:B------:R-:W-:Y:S01]  /*56d0*/  IADD3 R46, P4, PT, R116, R37, RZ ;  /* 0x00000025742e7210 */ /* 0x000fe20007f9e0ff */
[----:B------:R-:W-:Y:S01]  /*56e0*/  IMAD.X R27, R113, 0x1, R39, P3 ;  /* 0x00000001711b7824 */ /* 0x000fe200018e0627 */
[----:B------:R-:W-:-:S03]  /*56f0*/  ISETP.NE.U32.AND P3, PT, R9, RZ, PT ;  /* 0x000000ff0900720c */ /* 0x000fc60003f65070 */
[----:B------:R3:W-:Y:S01]  /*5700*/  LDGSTS.E [R161+0x78], desc[UR16][R12.64], P2 ;  /* 0x000780000ca17fae */ /* 0x0007e200091a1010 */
[----:B------:R-:W-:Y:S01]  /*5710*/  IMAD.X R47, R117, 0x1, R39, P4 ;  /* 0x00000001752f7824 */ /* 0x000fe200020e0627 */
[----:B------:R-:W-:Y:S02]  /*5720*/  ISETP.GE.AND P2, PT, R165, 0x40, PT ;  /* 0x00000040a500780c */ /* 0x000fe40003f46270 */
[----:B------:R3:W-:Y:S01]  /*5730*/  LDGSTS.E [R161+0x7c], desc[UR16][R28.64], !P5 ;  /* 0x0007c0001ca17fae */ /* 0x0007e2000e9a1010 */
[----:B------:R-:W-:-:S03]  /*5740*/  IADD3 R48, P4, PT, R118, R37, RZ ;  /* 0x0000002576307210 */ /* 0x000fc60007f9e0ff */
[----:B------:R-:W0:Y:S02]  /*5750*/  LDGDEPBAR ;  /* 0x00000000000079af */ /* 0x000e240000000000 */
[----:B------:R-:W-:Y:S01]  /*5760*/  IMAD.X R49, R119, 0x1, R39, P4 ;  /* 0x0000000177317824 */ /* 0x000fe200020e0627 */
[----:B------:R-:W-:Y:S01]  /*5770*/  ISETP.GE.AND P4, PT, R165, 0x20, PT ;  /* 0x00000020a500780c */ /* 0x000fe20003f86270 */
        /* <DEDUP_REMOVED lines=16> */
[----:B------:R-:W0:Y:S01]  /*5880*/  LDGDEPBAR ;  /* 0x00000000000079af */ /* 0x000e220000000000 */
[----:B------:R-:W-:Y:S05]  /*5890*/  @!P2 BRA `(.L_x_8) ;  /* 0x000000240000a947 */ /* 0x000fea0003800000 */
[----:B------:R-:W-:Y:S01]  /*58a0*/  SHF.R.S32.HI R5, RZ, 0x1f, R167 ;  /* 0x0000001fff057819 */ /* 0x000fe200000114a7 */
[----:B---3--:R-:W1:Y:S01]  /*58b0*/  LDC.64 R6, c[0x0][0x388] ;  /* 0x0000e200ff067b82 */ /* 0x008e620000000a00 */
[C---:B------:R-:W-:Y:S01]  /*58c0*/  IADD3 R43, P5, PT, R167.reuse, R218, RZ ;  /* 0x000000daa72b7210 */ /* 0x040fe20007fbe0ff */
[----:B------:R-:W-:Y:S01]  /*58d0*/  IMAD R17, R8, 0xc, RZ ;  /* 0x0000000c08117824 */ /* 0x000fe200078e02ff */
[C---:B------:R-:W-:Y:S01]  /*58e0*/  IADD3 R47, P3, PT, R167.reuse, R210, RZ ;  /* 0x000000d2a72f7210 */ /* 0x040fe20007f7e0ff */
[----:B------:R-:W-:Y:S01]  /*58f0*/  IMAD R19, R130, 0xc, RZ ;  /* 0x0000000c82137824 */ /* 0x000fe200078e02ff */
[-C--:B------:R-:W-:Y:S01]  /*5900*/  LEA.HI.X.SX32 R218, R218, R5.reuse, 0x1, P5 ;  /* 0x00000005dada7211 */ /* 0x080fe200028f0eff */
[----:B------:R-:W-:Y:S01]  /*5910*/  IMAD.MOV.U32 R42, RZ, RZ, RZ ;  /* 0x000000ffff2a7224 */ /* 0x000fe200078e00ff */
[C---:B------:R-:W-:Y:S01]  /*5920*/  IADD3 R55, P5, PT, R167.reuse, R208, RZ ;  /* 0x000000d0a7377210 */ /* 0x040fe20007fbe0ff */
[----:B------:R-:W2:Y:S01]  /*5930*/  LDC.64 R40, c[0x0][0x380] ;  /* 0x0000e000ff287b82 */ /* 0x000ea20000000a00 */
[C---:B------:R-:W-:Y:S01]  /*5940*/  IADD3 R51, P2, PT, R167.reuse, R216, RZ ;  /* 0x000000d8a7337210 */ /* 0x040fe20007f5e0ff */
[----:B------:R-:W-:Y:S01]  /*5950*/  UMOV UR14, 0x1 ;  /* 0x00000001000e7882 */ /* 0x000fe20000000000 */
[-C--:B------:R-:W-:Y:S01]  /*5960*/  LEA.HI.X.SX32 R208, R208, R5.reuse, 0x1, P5 ;  /* 0x00000005d0d07211 */ /* 0x080fe200028f0eff */
[----:B------:R-:W-:Y:S01]  /*5970*/  UMOV UR15, 0x2 ;  /* 0x00000002000f7882 */ /* 0x000fe20000000000 */
[C---:B------:R-:W-:Y:S01]  /*5980*/  IADD3 R67, P5, PT, R167.reuse, R212, RZ ;  /* 0x000000d4a7437210 */ /* 0x040fe20007fbe0ff */
[----:B------:R-:W-:Y:S01]  /*5990*/  UMOV UR5, URZ ;  /* 0x000000ff00057c82 */ /* 0x000fe20008000000 */
[-C--:B------:R-:W-:Y:S01]  /*59a0*/  LEA.HI.X.SX32 R210, R210, R5.reuse, 0x1, P3 ;  /* 0x00000005d2d27211 */ /* 0x080fe200018f0eff */
[----:B------:R-:W-:Y:S01]  /*59b0*/  UMOV UR6, URZ ;  /* 0x000000ff00067c82 */ /* 0x000fe20008000000 */
[----:B------:R-:W-:Y:S01]  /*59c0*/  LEA.HI.X.SX32 R216, R216, R5, 0x1, P2 ;  /* 0x00000005d8d87211 */ /* 0x000fe200010f0eff */
[----:B------:R-:W-:Y:S01]  /*59d0*/  UMOV UR7, URZ ;  /* 0x000000ff00077c82 */ /* 0x000fe20008000000 */
[----:B------:R-:W-:-:S02]  /*59e0*/  IADD3 R59, P3, PT, R167, R214, RZ ;  /* 0x000000d6a73b7210 */ /* 0x000fc40007f7e0ff */
[----:B------:R-:W-:Y:S02]  /*59f0*/  IADD3 R63, P2, PT, R167, R206, RZ ;  /* 0x000000cea73f7210 */ /* 0x000fe40007f5e0ff */
[-C--:B------:R-:W-:Y:S01]  /*5a00*/  LEA.HI.X.SX32 R212, R212, R5.reuse, 0x1, P5 ;  /* 0x00000005d4d47211 */ /* 0x080fe200028f0eff */
[----:B-1----:R-:W-:Y:S01]  /*5a10*/  IMAD.WIDE.U32 R6, R3, 0xc, R6 ;  /* 0x0000000c03067825 */ /* 0x002fe200078e0006 */
[C---:B------:R-:W-:Y:S02]  /*5a20*/  IADD3 R79, P5, PT, R167.reuse, R200, RZ ;  /* 0x000000c8a74f7210 */ /* 0x040fe40007fbe0ff */
[-C--:B------:R-:W-:Y:S01]  /*5a30*/  LEA.HI.X.SX32 R214, R214, R5.reuse, 0x1, P3 ;  /* 0x00000005d6d67211 */ /* 0x080fe200018f0eff */
[----:B------:R-:W-:Y:S01]  /*5a40*/  IMAD.MOV.U32 R38, RZ, RZ, R6 ;  /* 0x000000ffff267224 */ /* 0x000fe200078e0006 */
[----:B------:R-:W-:Y:S02]  /*5a50*/  LEA.HI.X.SX32 R206, R206, R5, 0x1, P2 ;  /* 0x00000005cece7211 */ /* 0x000fe400010f0eff */
[----:B------:R-:W-:Y:S01]  /*5a60*/  IADD3 R71, P3, PT, R167, R204, RZ ;  /* 0x000000cca7477210 */ /* 0x000fe20007f7e0ff */
[----:B--2---:R-:W-:Y:S01]  /*5a70*/  IMAD.WIDE.U32 R40, R171, 0xc, R40 ;  /* 0x0000000cab287825 */ /* 0x004fe200078e0028 */
[----:B------:R-:W-:-:S02]  /*5a80*/  IADD3 R75, P2, PT, R167, R202, RZ ;  /* 0x000000caa74b7210 */ /* 0x000fc40007f5e0ff */
[-C--:B------:R-:W-:Y:S01]  /*5a90*/  LEA.HI.X.SX32 R200, R200, R5.reuse, 0x1, P5 ;  /* 0x00000005c8c87211 */ /* 0x080fe200028f0eff */
[----:B------:R-:W-:Y:S01]  /*5aa0*/  IMAD.IADD R36, R41, 0x1, R19 ;  /* 0x0000000129247824 */ /* 0x000fe200078e0213 */
[C---:B------:R-:W-:Y:S02]  /*5ab0*/  IADD3 R91, P5, PT, R167.reuse, R194, RZ ;  /* 0x000000c2a75b7210 */ /* 0x040fe40007fbe0ff */
[-C--:B------:R-:W-:Y:S02]  /*5ac0*/  LEA.HI.X.SX32 R204, R204, R5.reuse, 0x1, P3 ;  /* 0x00000005cccc7211 */ /* 0x080fe400018f0eff */
[----:B------:R-:W-:Y:S02]  /*5ad0*/  LEA.HI.X.SX32 R202, R202, R5, 0x1, P2 ;  /* 0x00000005caca7211 */ /* 0x000fe400010f0eff */
[C---:B------:R-:W-:Y:S02]  /*5ae0*/  IADD3 R83, P3, PT, R167.reuse, R198, RZ ;  /* 0x000000c6a7537210 */ /* 0x040fe40007f7e0ff */
[----:B------:R-:W-:-:S02]  /*5af0*/  IADD3 R87, P2, PT, R167, R196, RZ ;  /* 0x000000c4a7577210 */ /* 0x000fc40007f5e0ff */
[-C--:B------:R-:W-:Y:S02]  /*5b00*/  LEA.HI.X.SX32 R194, R194, R5.reuse, 0x1, P5 ;  /* 0x00000005c2c27211 */ /* 0x080fe400028f0eff */
[C---:B------:R-:W-:Y:S02]  /*5b10*/  IADD3 R103, P5, PT, R167.reuse, R188, RZ ;  /* 0x000000bca7677210 */ /* 0x040fe40007fbe0ff */
[-C--:B------:R-:W-:Y:S02]  /*5b20*/  LEA.HI.X.SX32 R198, R198, R5.reuse, 0x1, P3 ;  /* 0x00000005c6c67211 */ /* 0x080fe400018f0eff */
[----:B------:R-:W-:Y:S02]  /*5b30*/  LEA.HI.X.SX32 R196, R196, R5, 0x1, P2 ;  /* 0x00000005c4c47211 */ /* 0x000fe400010f0eff */
[C---:B------:R-:W-:Y:S02]  /*5b40*/  IADD3 R95, P3, PT, R167.reuse, R192, RZ ;  /* 0x000000c0a75f7210 */ /* 0x040fe40007f7e0ff */
[----:B------:R-:W-:-:S02]  /*5b50*/  IADD3 R99, P2, PT, R167, R190, RZ ;  /* 0x000000bea7637210 */ /* 0x000fc40007f5e0ff */
[-C--:B------:R-:W-:Y:S02]  /*5b60*/  LEA.HI.X.SX32 R188, R188, R5.reuse, 0x1, P5 ;  /* 0x00000005bcbc7211 */ /* 0x080fe400028f0eff */
[----:B------:R-:W-:Y:S02]  /*5b70*/  SHF.R.S32.HI R3, RZ, 0x1f, R159 ;  /* 0x0000001fff037819 */ /* 0x000fe4000001149f */
[C---:B------:R-:W-:Y:S02]  /*5b80*/  IADD3 R107, P5, PT, R159.reuse, R186, RZ ;  /* 0x000000ba9f6b7210 */ /* 0x040fe40007fbe0ff */
[-C--:B------:R-:W-:Y:S02]  /*5b90*/  LEA.HI.X.SX32 R192, R192, R5.reuse, 0x1, P3 ;  /* 0x00000005c0c07211 */ /* 0x080fe400018f0eff */
[----:B------:R-:W-:Y:S02]  /*5ba0*/  LEA.HI.X.SX32 R190, R190, R5, 0x1, P2 ;  /* 0x00000005bebe7211 */ /* 0x000fe400010f0eff */
[----:B------:R-:W-:-:S02]  /*5bb0*/  IADD3 R111, P3, PT, R159, R184, RZ ;  /* 0x000000b89f6f7210 */ /* 0x000fc40007f7e0ff */
[C---:B------:R-:W-:Y:S02]  /*5bc0*/  IADD3 R115, P2, PT, R159.reuse, R182, RZ ;  /* 0x000000b69f737210 */ /* 0x040fe40007f5e0ff */
[-C--:B------:R-:W-:Y:S02]  /*5bd0*/  LEA.HI.X.SX32 R186, R186, R3.reuse, 0x1, P5 ;  /* 0x00000003baba7211 */ /* 0x080fe400028f0eff */
        /* <DEDUP_REMOVED lines=29> */
[----:B------:R-:W-:Y:S02]  /*5db0*/  LEA.HI.X.SX32 R162, R162, R3, 0x1, P5 ;  /* 0x00000003a2a27211 */ /* 0x000fe400028f0eff */
[C---:B------:R-:W-:Y:S02]  /*5dc0*/  IADD3 R193, P5, PT, R159.reuse, R157, RZ ;  /* 0x0000009d9fc17210 */ /* 0x040fe40007fbe0ff */
[-C--:B------:R-:W-:Y:S02]  /*5dd0*/  LEA.HI.X.SX32 R160, R160, R3.reuse, 0x1, P3 ;  /* 0x00000003a0a07211 */ /* 0x080fe400018f0eff */
[----:B------:R-:W-:Y:S02]  /*5de0*/  LEA.HI.X.SX32 R158, R158, R3, 0x1, P2 ;  /* 0x000000039e9e7211 */ /* 0x000fe400010f0eff */
[----:B------:R-:W-:-:S02]  /*5df0*/  IADD3 R197, P3, PT, R159, R146, RZ ;  /* 0x000000929fc57210 */ /* 0x000fc40007f7e0ff */
[----:B------:R-:W-:Y:S02]  /*5e00*/  IADD3 R201, P2, PT, R159, R156, RZ ;  /* 0x0000009c9fc97210 */ /* 0x000fe40007f5e0ff */
[----:B------:R-:W-:Y:S01]  /*5e10*/  LEA.HI.X.SX32 R22, R157, R3, 0x1, P5 ;  /* 0x000000039d167211 */ /* 0x000fe200028f0eff */
[----:B------:R-:W-:Y:S01]  /*5e20*/  IMAD.SHL.U32 R157, R9, 0x4, RZ ;  /* 0x00000004099d7824 */ /* 0x000fe200078e00ff */
[C---:B------:R-:W-:Y:S02]  /*5e30*/  IADD3 R205, P5, PT, R159.reuse, R155, RZ ;  /* 0x0000009b9fcd7210 */ /* 0x040fe40007fbe0ff */
[-C--:B------:R-:W-:Y:S02]  /*5e40*/  LEA.HI.X.SX32 R146, R146, R3.reuse, 0x1, P3 ;  /* 0x0000000392927211 */ /* 0x080fe400018f0eff */
[----:B------:R-:W-:Y:S02]  /*5e50*/  LEA.HI.X.SX32 R156, R156, R3, 0x1, P2 ;  /* 0x000000039c9c7211 */ /* 0x000fe400010f0eff */
[----:B------:R-:W-:-:S02]  /*5e60*/  IADD3 R209, P3, PT, R159, R154, RZ ;  /* 0x0000009a9fd17210 */ /* 0x000fc40007f7e0ff */
[----:B------:R-:W-:Y:S02]  /*5e70*/  IADD3 R213, P2, PT, R159, R153, RZ ;  /* 0x000000999fd57210 */ /* 0x000fe40007f5e0ff */
[-C--:B------:R-:W-:Y:S02]  /*5e80*/  LEA.HI.X.SX32 R20, R155, R3.reuse, 0x1, P5 ;  /* 0x000000039b147211 */ /* 0x080fe400028f0eff */
[----:B------:R-:W-:Y:S02]  /*5e90*/  IADD3 R241, P5, PT, R159, R2, RZ ;  /* 0x000000029ff17210 */ /* 0x000fe40007fbe0ff */
[-C--:B------:R-:W-:Y:S02]  /*5ea0*/  LEA.HI.X.SX32 R154, R154, R3.reuse, 0x1, P3 ;  /* 0x000000039a9a7211 */ /* 0x080fe400018f0eff */
[----:B------:R-:W-:Y:S01]  /*5eb0*/  LEA.HI.X.SX32 R18, R153, R3, 0x1, P2 ;  /* 0x0000000399127211 */ /* 0x000fe200010f0eff */
[----:B------:R-:W-:Y:S01]  /*5ec0*/  IMAD.SHL.U32 R153, R11, 0x4, RZ ;  /* 0x000000040b997824 */ /* 0x000fe200078e00ff */
[----:B------:R-:W-:-:S02]  /*5ed0*/  IADD3 R217, P3, PT, R159, R151, RZ ;  /* 0x000000979fd97210 */ /* 0x000fc40007f7e0ff */
[----:B------:R-:W-:Y:S02]  /*5ee0*/  IADD3 R221, P2, PT, R159, R149, RZ ;  /* 0x000000959fdd7210 */ /* 0x000fe40007f5e0ff */
[-C--:B------:R-:W-:Y:S02]  /*5ef0*/  LEA.HI.X.SX32 R10, R2, R3.reuse, 0x1, P5 ;  /* 0x00000003020a7211 */ /* 0x080fe400028f0eff */
[----:B------:R-:W-:Y:S02]  /*5f00*/  SHF.R.S32.HI R2, RZ, 0x1f, R165 ;  /* 0x0000001fff027819 */ /* 0x000fe400000114a5 */
[-C--:B------:R-:W-:Y:S02]  /*5f10*/  LEA.HI.X.SX32 R16, R151, R3.reuse, 0x1, P3 ;  /* 0x0000000397107211 */ /* 0x080fe400018f0eff */
[----:B------:R-:W-:Y:S01]  /*5f20*/  LEA.HI.X.SX32 R14, R149, R3, 0x1, P2 ;  /* 0x00000003950e7211 */ /* 0x000fe200010f0eff */
[----:B------:R-:W-:Y:S01]  /*5f30*/  IMAD.SHL.U32 R149, R13, 0x4, RZ ;  /* 0x000000040d957824 */ /* 0x000fe200078e00ff */
[----:B------:R-:W-:-:S02]  /*5f40*/  IADD3 R225, P3, PT, R159, R147, RZ ;  /* 0x000000939fe17210 */ /* 0x000fc40007f7e0ff */
[----:B------:R-:W-:Y:S02]  /*5f50*/  IADD3 R229, P2, PT, R159, R142, RZ ;  /* 0x0000008e9fe57210 */ /* 0x000fe40007f5e0ff */
[----:B------:R-:W-:Y:S01]  /*5f60*/  LEA.HI R5, R2, R165, RZ, 0x5 ;  /* 0x000000a502057211 */ /* 0x000fe200078f28ff */
[----:B------:R-:W-:Y:S01]  /*5f70*/  IMAD.IADD R2, R7, 0x1, R17 ;  /* 0x0000000107027824 */ /* 0x000fe200078e0211 */
[-C--:B------:R-:W-:Y:S02]  /*5f80*/  LEA.HI.X.SX32 R12, R147, R3.reuse, 0x1, P3 ;  /* 0x00000003930c7211 */ /* 0x080fe400018f0eff */
[----:B------:R-:W-:Y:S02]  /*5f90*/  LEA.HI.X.SX32 R142, R142, R3, 0x1, P2 ;  /* 0x000000038e8e7211 */ /* 0x000fe400010f0eff */
[C---:B------:R-:W-:Y:S02]  /*5fa0*/  IADD3 R233, P3, PT, R159.reuse, R145, RZ ;  /* 0x000000919fe97210 */ /* 0x040fe40007f7e0ff */
[----:B------:R-:W-:-:S02]  /*5fb0*/  IADD3 R237, P2, PT, R159, R144, RZ ;  /* 0x000000909fed7210 */ /* 0x000fc40007f5e0ff */
[----:B------:R-:W-:Y:S02]  /*5fc0*/  SHF.R.S32.HI R5, RZ, 0x5, R5 ;  /* 0x00000005ff057819 */ /* 0x000fe40000011405 */
[-C--:B------:R-:W-:Y:S01]  /*5fd0*/  LEA.HI.X.SX32 R8, R145, R3.reuse, 0x1, P3 ;  /* 0x0000000391087211 */ /* 0x080fe200018f0eff */
[----:B------:R-:W-:Y:S01]  /*5fe0*/  IMAD.SHL.U32 R145, R15, 0x4, RZ ;  /* 0x000000040f917824 */ /* 0x000fe200078e00ff */
[----:B------:R-:W-:Y:S01]  /*5ff0*/  LEA.HI.X.SX32 R144, R144, R3, 0x1, P2 ;  /* 0x0000000390907211 */ /* 0x000fe200010f0eff */
[C---:B------:R-:W-:Y:S01]  /*6000*/  VIADD R243, R5.reuse, 0xfffffffd ;  /* 0xfffffffd05f37836 */ /* 0x040fe20000000000 */
[----:B------:R-:W-:Y:S02]  /*6010*/  VIMNMX R245, PT, PT, R5, 0x2, !PT ;  /* 0x0000000205f57848 */ /* 0x000fe40007fe0100 */
[----:B------:R-:W-:Y:S01]  /*6020*/  SHF.L.U64.HI R159, R159, 0x2, R3 ;  /* 0x000000029f9f7819 */ /* 0x000fe20000010203 */
[----:B------:R-:W-:Y:S01]  /*6030*/  IMAD.MOV.U32 R3, RZ, RZ, R4 ;  /* 0x000000ffff037224 */ /* 0x000fe200078e0004 */
[----:B------:R-:W-:Y:S01]  /*6040*/  SHF.L.U64.HI R41, R43, 0x2, R218 ;  /* 0x000000022b297819 */ /* 0x000fe200000102da */
[----:B------:R-:W-:Y:S01]  /*6050*/  IMAD.MOV.U32 R4, RZ, RZ, RZ ;  /* 0x000000ffff047224 */ /* 0x000fe200078e00ff */
[----:B------:R-:W-:Y:S01]  /*6060*/  SHF.L.U64.HI R45, R47, 0x2, R210 ;  /* 0x000000022f2d7819 */ /* 0x000fe200000102d2 */
[----:B------:R-:W-:Y:S01]  /*6070*/  IMAD.SHL.U32 R43, R43, 0x4, RZ ;  /* 0x000000042b2b7824 */ /* 0x000fe200078e00ff */
        /* <DEDUP_REMOVED lines=85> */
[----:B------:R-:W-:Y:S01]  /*65d0*/  VIADD R245, R245, 0xffffffff ;  /* 0xfffffffff5f57836 */ /* 0x000fe20000000000 */
[----:B------:R-:W-:-:S02]  /*65e0*/  SHF.L.U64.HI R151, R11, 0x2, R172 ;  /* 0x000000020b977819 */ /* 0x000fc400000102ac */
[----:B------:R-:W-:-:S07]  /*65f0*/  SHF.L.U64.HI R155, R9, 0x2, R170 ;  /* 0x00000002099b7819 */ /* 0x000fce00000102aa */
.L_x_11:
[----:B------:R-:W-:Y:S01]  /*6600*/  IMAD.U32 R4, R4, -0x80000000, RZ ;  /* 0x8000000004047824 */ /* 0x000fe200078e00ff */
[----:B------:R-:W-:-:S03]  /*6610*/  UIADD3 UR6, UPT, UPT, UR6, 0x1, URZ ;  /* 0x0000000106067890 */ /* 0x000fc6000fffe0ff */
[----:B------:R-:W1:Y:S01]  /*6620*/  SYNCS.PHASECHK.TRANS64.TRYWAIT P2, [UR8], R4 ;  /* 0x00000004ff0075a7 */ /* 0x000e620008041108 */
[----:B------:R-:W-:-:S04]  /*6630*/  UISETP.GT.AND UP0, UPT, UR6, 0x1, UPT ;  /* 0x000000010600788c */ /* 0x000fc8000bf04270 */
[----:B------:R-:W-:-:S04]  /*6640*/  USEL UR6, UR6, URZ, !UP0 ;  /* 0x000000ff06067287 */ /* 0x000fc8000c000000 */
[----:B------:R-:W-:Y:S01]  /*6650*/  ULEA UR4, UR6, UR10, 0xe ;  /* 0x0000000a06047291 */ /* 0x000fe2000f8e70ff */
[----:B-1----:R-:W-:Y:S11]  /*6660*/  @!P2 BRA `(.L_x_9) ;  /* 0x00000030008ca947 */ /* 0x002ff60003800000 */
.L_x_17:
[----:B------:R-:W-:-:S04]  /*6670*/  DEPBAR.LE SB0, 0x2 ;  /* 0x000080800000791a */ /* 0x000fc80000000000 */
[----:B------:R-:W-:Y:S01]  /*6680*/  LEA R44, R127, UR4, 0x7 ;  /* 0x000000047f2c7c11 */ /* 0x000fe2000f8e38ff */
[----:B------:R-:W-:Y:S01]  /*6690*/  BAR.SYNC.DEFER_BLOCKING 0x0 ;  /* 0x0000000000007b1d */ /* 0x000fe20000010000 */
[----:B------:R-:W-:Y:S02]  /*66a0*/  UIADD3 UR5, UPT, UPT, UR5, 0x1, URZ ;  /* 0x0000000105057890 */ /* 0x000fe4000fffe0ff */
[----:B------:R-:W-:Y:S02]  /*66b0*/  ULEA UR8, UR14, UR10, 0x3 ;  /* 0x0000000a0e087291 */ /* 0x000fe4000f8e18ff */
[----:B------:R-:W-:Y:S02]  /*66c0*/  UISETP.GT.AND UP0, UPT, UR5, 0x2, UPT ;  /* 0x000000020500788c */ /* 0x000fe4000bf04270 */
[----:B------:R-:W-:Y:S02]  /*66d0*/  UIADD3 UR8, UPT, UPT, UR8, 0xe000, URZ ;  /* 0x0000e00008087890 */ /* 0x000fe4000fffe0ff */
[----:B------:R-:W-:Y:S01]  /*66e0*/  USEL UR5, UR5, URZ, !UP0 ;  /* 0x000000ff05057287 */ /* 0x000fe2000c000000 */
[----:B------:R-:W-:Y:S01]  /*66f0*/  UMOV UR4, UR7 ;  /* 0x0000000700047c82 */ /* 0x000fe20008000000 */
        /* <DEDUP_REMOVED lines=8> */
[----:B-1----:R1:W-:Y:S01]  /*6780*/  STTM.x32 tmem[UR11+0x40], R4 ;  /* 0x00004004000079ed */ /* 0x0023e200082c000b */
[----:B------:R-:W2:Y:S02]  /*6790*/  FENCE.VIEW.ASYNC.T ;  /* 0x00000000000073c6 */ /* 0x000ea40000000200 */
[----:B--2---:R-:W-:Y:S06]  /*67a0*/  BAR.SYNC.DEFER_BLOCKING 0x0 ;  /* 0x0000000000007b1d */ /* 0x004fec0000010000 */
[----:B------:R-:W-:Y:S05]  /*67b0*/  @P1 BRA `(.L_x_10) ;  /* 0x00000000007c1947 */ /* 0x000fea0003800000 */
[----:B------:R-:W-:Y:S02]  /*67c0*/  ULEA UR7, UR5, UR10, 0xd ;  /* 0x0000000a05077291 */ /* 0x000fe4000f8e68ff */
[----:B------:R-:W-:Y:S02]  /*67d0*/  UIADD3 UR28, UPT, UPT, UR18, 0x48, URZ ;  /* 0x00000048121c7890 */ /* 0x000fe4000fffe0ff */
[----:B------:R-:W-:Y:S02]  /*67e0*/  UIADD3 UR7, UPT, UPT, UR7, 0x8000, URZ ;  /* 0x0000800007077890 */ /* 0x000fe4000fffe0ff */
[----:B------:R-:W-:Y:S02]  /*67f0*/  UIADD3 UR29, UPT, UPT, UR18, 0x50, URZ ;  /* 0x00000050121d7890 */ /* 0x000fe4000fffe0ff */
[----:B------:R-:W-:Y:S02]  /*6800*/  USHF.R.U32.HI UR7, URZ, 0x4, UR7 ;  /* 0x00000004ff077899 */ /* 0x000fe40008011607 */
[----:B------:R-:W-:-:S02]  /*6810*/  UIADD3 UR34, UPT, UPT, UR18, 0x58, URZ ;  /* 0x0000005812227890 */ /* 0x000fc4000fffe0ff */
[----:B------:R-:W-:Y:S01]  /*6820*/  USGXT.U32 UR12, UR7, 0xe ;  /* 0x0000000e070c789a */ /* 0x000fe20008000000 */
[----:B------:R-:W-:Y:S02]  /*6830*/  UMOV UR26, 0x0 ;  /* 0x00000000001a7882 */ /* 0x000fe40000000000 */
[----:B------:R-:W-:Y:S01]  /*6840*/  UMOV UR7, URZ ;  /* 0x000000ff00077c82 */ /* 0x000fe20008000000 */
[----:B------:R-:W-:Y:S01]  /*6850*/  UIADD3 UR20, UP0, UPT, UR12, 0x2, URZ ;  /* 0x000000020c147890 */ /* 0x000fe2000ff1e0ff */
[----:B------:R-:W-:Y:S01]  /*6860*/  UMOV UR27, 0x8100910 ;  /* 0x08100910001b7882 */ /* 0x000fe20000000000 */
[----:B------:R-:W-:Y:S02]  /*6870*/  UMOV UR13, 0x40004040 ;  /* 0x40004040000d7882 */ /* 0x000fe40000000000 */
[----:B------:R-:W-:Y:S01]  /*6880*/  UIADD3.X UR21, UPT, UPT, UR7, 0x40004040, URZ, UP0, !UPT ;  /* 0x4000404007157890 */ /* 0x000fe200087fe4ff */
[----:B------:R2:W-:Y:S01]  /*6890*/  UTCHMMA tmem[UR19], gdesc[UR12], tmem[UR18], tmem[UR26], idesc[UR27], UPT ;  /* 0x00ff1a0c130079ea */ /* 0x0005e2000b800012 */
[----:B------:R-:W-:-:S02]  /*68a0*/  UIADD3 UR22, UP0, UPT, UR20, 0x2, URZ ;  /* 0x0000000214167890 */ /* 0x000fc4000ff1e0ff */
[----:B------:R-:W-:Y:S02]  /*68b0*/  UIADD3 UR24, UP1, UPT, UR20, 0x4, URZ ;  /* 0x0000000414187890 */ /* 0x000fe4000ff3e0ff */
[----:B------:R-:W-:Y:S02]  /*68c0*/  UIADD3.X UR23, UPT, UPT, UR21, URZ, URZ, UP0, !UPT ;  /* 0x000000ff15177290 */ /* 0x000fe400087fe4ff */
[----:B------:R-:W-:Y:S01]  /*68d0*/  UIADD3.X UR25, UPT, UPT, UR21, URZ, URZ, UP1, !UPT ;  /* 0x000000ff15197290 */ /* 0x000fe20008ffe4ff */
[----:B------:R-:W-:Y:S01]  /*68e0*/  UMOV UR30, 0x0 ;  /* 0x00000000001e7882 */ /* 0x000fe20000000000 */
[----:B------:R-:W-:Y:S01]  /*68f0*/  UMOV UR31, 0x8100910 ;  /* 0x08100910001f7882 */ /* 0x000fe20000000000 */
[----:B------:R-:W-:Y:S01]  /*6900*/  UMOV UR32, 0x0 ;  /* 0x0000000000207882 */ /* 0x000fe20000000000 */
[----:B------:R-:W-:Y:S01]  /*6910*/  UMOV UR33, 0x8100910 ;  /* 0x0810091000217882 */ /* 0x000fe20000000000 */
        /* <DEDUP_REMOVED lines=9> */
.L_x_10:
[----:B------:R-:W-:Y:S01]  /*69b0*/  BAR.SYNC.DEFER_BLOCKING 0x0 ;  /* 0x0000000000007b1d */ /* 0x000fe20000010000 */
[----:B------:R-:W-:Y:S01]  /*69c0*/  ISETP.GT.AND P3, PT, R3, RZ, PT ;  /* 0x000000ff0300720c */ /* 0x000fe20003f64270 */
[----:B------:R-:W-:Y:S01]  /*69d0*/  UIADD3 UR15, UPT, UPT, UR15, 0x1, URZ ;  /* 0x000000010f0f7890 */ /* 0x000fe2000fffe0ff */
[C---:B------:R-:W-:Y:S01]  /*69e0*/  ISETP.GE.AND P2, PT, R42.reuse, R243, PT ;  /* 0x000000f32a00720c */ /* 0x040fe20003f46270 */
[----:B------:R-:W-:Y:S01]  /*69f0*/  VIADD R42, R42, 0x1 ;  /* 0x000000012a2a7836 */ /* 0x000fe20000000000 */
[----:B-1----:R-:W-:Y:S01]  /*6a00*/  SEL R4, RZ, 0x4, !P3 ;  /* 0x00000004ff047807 */ /* 0x002fe20005800000 */
[----:B------:R-:W-:Y:S02]  /*6a10*/  UISETP.GT.AND UP0, UPT, UR15, 0x2, UPT ;  /* 0x000000020f00788c */ /* 0x000fe4000bf04270 */
[----:B------:R-:W-:Y:S01]  /*6a20*/  UIADD3 UR14, UPT, UPT, UR14, 0x1, URZ ;  /* 0x000000010e0e7890 */ /* 0x000fe2000fffe0ff */
[----:B------:R-:W-:Y:S01]  /*6a30*/  SEL R5, R4, RZ, !P2 ;  /* 0x000000ff04057207 */ /* 0x000fe20005000000 */
[----:B------:R-:W-:Y:S01]  /*6a40*/  USEL UR15, UR15, URZ, !UP0 ;  /* 0x000000ff0f0f7287 */ /* 0x000fe2000c000000 */
[----:B------:R-:W-:Y:S01]  /*6a50*/  IADD3 R4, P3, PT, R40, R123, RZ ;  /* 0x0000007b28047210 */ /* 0x000fe20007f7e0ff */
[----:B------:R-:W-:Y:S01]  /*6a60*/  UISETP.GT.AND UP0, UPT, UR14, 0x1, UPT ;  /* 0x000000010e00788c */ /* 0x000fe2000bf04270 */
[----:B------:R-:W-:Y:S01]  /*6a70*/  ISETP.NE.U32.AND P5, PT, R5, RZ, PT ;  /* 0x000000ff0500720c */ /* 0x000fe20003fa5070 */
[----:B--2---:R-:W-:-:S02]  /*6a80*/  ULEA UR7, UR15, UR10, 0xd ;  /* 0x0000000a0f077291 */ /* 0x004fc4000f8e68ff */
[----:B------:R-:W-:Y:S01]  /*6a90*/  IMAD.X R5, R36, 0x1, R159, P3 ;  /* 0x0000000124057824 */ /* 0x000fe200018e069f */
[----:B------:R-:W-:Y:S01]  /*6aa0*/  ISETP.GT.AND P3, PT, R3, 0x1, PT ;  /* 0x000000010300780c */ /* 0x000fe20003f64270 */
[----:B------:R-:W-:Y:S02]  /*6ab0*/  USEL UR14, UR14, URZ, !UP0 ;  /* 0x000000ff0e0e7287 */ /* 0x000fe4000c000000 */
[----:B------:R-:W-:Y:S01]  /*6ac0*/  VIADD R19, R0, UR7 ;  /* 0x0000000700137c36 */ /* 0x000fe20008000000 */
[----:B------:R-:W-:Y:S01]  /*6ad0*/  SEL R6, RZ, 0x4, !P3 ;  /* 0x00000004ff067807 */ /* 0x000fe20005800000 */
[----:B------:R-:W-:Y:S01]  /*6ae0*/  VIADD R21, R169, UR7 ;  /* 0x00000007a9157c36 */ /* 0x000fe20008000000 */
[----:B------:R-:W-:Y:S02]  /*6af0*/  USEL UR7, URZ, 0x1, !UP0 ;  /* 0x00000001ff077887 */ /* 0x000fe4000c000000 */
[----:B------:R-:W-:Y:S01]  /*6b00*/  SEL R7, R6, RZ, !P2 ;  /* 0x000000ff06077207 */ /* 0x000fe20005000000 */
[----:B------:R-:W-:Y:S01]  /*6b10*/  @!PT LDS RZ, [RZ] ;  /* 0x00000000fffff984 */ /* 0x000fe20000000800 */
[----:B------:R-:W-:Y:S01]  /*6b20*/  @!PT LDS RZ, [RZ] ;  /* 0x00000000fffff984 */ /* 0x000fe20000000800 */
[----:B------:R-:W-:Y:S01]  /*6b30*/  @!PT LDS RZ, [RZ] ;  /* 0x00000000fffff984 */ /* 0x000fe20000000800 */
[----:B------:R1:W-:Y:S01]  /*6b40*/  LDGSTS.E [R44], desc[UR16][R4.64], P5 ;  /* 0x00000000042c7fae */ /* 0x0003e2000a9a1010 */
[----:B------:R-:W-:Y:S01]  /*6b50*/  IADD3 R6, P3, PT, R40, R241, RZ ;  /* 0x000000f128067210 */ /* 0x000fe20007f7e0ff */
[----:B------:R-:W-:Y:S01]  /*6b60*/  ULOP3.LUT UR7, UR4, UR7, URZ, 0x3c, !UPT ;  /* 0x0000000704077292 */ /* 0x000fe2000f8e3cff */
[----:B------:R-:W-:-:S03]  /*6b70*/  ISETP.NE.U32.AND P5, PT, R7, RZ, PT ;  /* 0x000000ff0700720c */ /* 0x000fc60003fa5070 */
[----:B------:R-:W-:Y:S01]  /*6b80*/  IMAD.X R7, R36, 0x1, R239, P3 ;  /* 0x0000000124077824 */ /* 0x000fe200018e06ef */
[----:B------:R-:W-:-:S04]  /*6b90*/  ISETP.GT.AND P3, PT, R3, 0x2, PT ;  /* 0x000000020300780c */ /* 0x000fc80003f64270 */
[----:B------:R-:W-:-:S04]  /*6ba0*/  SEL R8, RZ, 0x4, !P3 ;  /* 0x00000004ff087807 */ /* 0x000fc80005800000 */
[----:B------:R-:W-:Y:S01]  /*6bb0*/  SEL R9, R8, RZ, !P2 ;  /* 0x000000ff08097207 */ /* 0x000fe20005000000 */
[----:B------:R2:W-:Y:S01]  /*6bc0*/  LDGSTS.E [R44+0x4], desc[UR16][R6.64], P5 ;  /* 0x00004000062c7fae */ /* 0x0005e2000a9a1010 */
[----:B------:R-:W-:Y:S02]  /*6bd0*/  IADD3 R8, P3, PT, R40, R237, RZ ;  /* 0x000000ed28087210 */ /* 0x000fe40007f7e0ff */
[----:B------:R-:W-:-:S03]  /*6be0*/  ISETP.NE.U32.AND P5, PT, R9, RZ, PT ;  /* 0x000000ff0900720c */ /* 0x000fc60003fa5070 */
[----:B------:R-:W-:Y:S01]  /*6bf0*/  IMAD.X R9, R36, 0x1, R235, P3 ;  /* 0x0000000124097824 */ /* 0x000fe200018e06eb */
[----:B------:R-:W-:-:S04]  /*6c00*/  ISETP.GT.AND P3, PT, R3, 0x3, PT ;  /* 0x000000030300780c */ /* 0x000fc80003f64270 */
[----:B-1----:R-:W-:-:S04]  /*6c10*/  SEL R4, RZ, 0x4, !P3 ;  /* 0x00000004ff047807 */ /* 0x002fc80005800000 */
[----:B------:R-:W-:Y:S01]  /*6c20*/  SEL R5, R4, RZ, !P2 ;  /* 0x000000ff04057207 */ /* 0x000fe20005000000 */
[----:B------:R1:W-:Y:S01]  /*6c30*/  LDGSTS.E [R44+0x8], desc[UR16][R8.64], P5 ;  /* 0x00008000082c7fae */ /* 0x0003e2000a9a1010 */
[----:B------:R-:W-:Y:S02]  /*6c40*/  IADD3 R4, P3, PT, R40, R233, RZ ;  /* 0x000000e928047210 */ /* 0x000fe40007f7e0ff */
[----:B------:R-:W-:-:S03]  /*6c50*/  ISETP.NE.U32.AND P5, PT, R5, RZ, PT ;  /* 0x000000ff0500720c */ /* 0x000fc60003fa5070 */
[----:B------:R-:W-:Y:S01]  /*6c60*/  IMAD.X R5, R36, 0x1, R231, P3 ;  /* 0x0000000124057824 */ /* 0x000fe200018e06e7 */
[----:B------:R-:W-:-:S04]  /*6c70*/  ISETP.GT.AND P3, PT, R3, 0x4, PT ;  /* 0x000000040300780c */ /* 0x000fc80003f64270 */
[----:B--2---:R-:W-:-:S04]  /*6c80*/  SEL R6, RZ, 0x4, !P3 ;  /* 0x00000004ff067807 */ /* 0x004fc80005800000 */
        /* <DEDUP_REMOVED lines=167> */
[----:B--2---:R-:W-:Y:S02]  /*7700*/  SEL R6, RZ, 0x4, !P3 ;  /* 0x00000004ff067807 */ /* 0x004fe40005800000 */
[----:B------:R-:W-:Y:S02]  /*7710*/  IADD3 R10, P3, PT, R40, R119, RZ ;  /* 0x00000077280a7210 */ /* 0x000fe40007f7e0ff */
[----:B------:R-:W-:Y:S01]  /*7720*/  SEL R6, R6, RZ, !P2 ;  /* 0x000000ff06067207 */ /* 0x000fe20005000000 */
[----:B------:R2:W-:Y:S02]  /*7730*/  LDGSTS.E [R44+0x6c], desc[UR16][R4.64], P5 ;  /* 0x0006c000042c7fae */ /* 0x0005e4000a9a1010 */
[----:B------:R-:W-:Y:S01]  /*7740*/  IMAD.X R11, R36, 0x1, R117, P3 ;  /* 0x00000001240b7824 */ /* 0x000fe200018e0675 */
[----:B------:R-:W-:Y:S02]  /*7750*/  ISETP.NE.U32.AND P5, PT, R6, RZ, PT ;  /* 0x000000ff0600720c */ /* 0x000fe40003fa5070 */
[----:B------:R-:W-:-:S04]  /*7760*/  ISETP.GT.AND P3, PT, R3, 0x1d, PT ;  /* 0x0000001d0300780c */ /* 0x000fc80003f64270 */
[----:B------:R-:W-:Y:S02]  /*7770*/  SEL R6, RZ, 0x4, !P3 ;  /* 0x00000004ff067807 */ /* 0x000fe40005800000 */
[----:B-1----:R-:W-:Y:S02]  /*7780*/  IADD3 R8, P3, PT, R40, R115, RZ ;  /* 0x0000007328087210 */ /* 0x002fe40007f7e0ff */
[----:B------:R-:W-:-:S03]  /*7790*/  SEL R6, R6, RZ, !P2 ;  /* 0x000000ff06067207 */ /* 0x000fc60005000000 */
[----:B------:R1:W-:Y:S01]  /*77a0*/  LDGSTS.E [R44+0x70], desc[UR16][R10.64], P5 ;  /* 0x000700000a2c7fae */ /* 0x0003e2000a9a1010 */
[----:B------:R-:W-:Y:S01]  /*77b0*/  ISETP.NE.U32.AND P5, PT, R6, RZ, PT ;  /* 0x000000ff0600720c */ /* 0x000fe20003fa5070 */
[----:B------:R-:W-:Y:S01]  /*77c0*/  IMAD.X R9, R36, 0x1, R113, P3 ;  /* 0x0000000124097824 */ /* 0x000fe200018e0671 */
[----:B------:R-:W-:-:S05]  /*77d0*/  IADD3 R6, P3, PT, R40, R111, RZ ;  /* 0x0000006f28067210 */ /* 0x000fca0007f7e0ff */
[----:B------:R-:W-:Y:S01]  /*77e0*/  IMAD.X R7, R36, 0x1, R109, P3 ;  /* 0x0000000124077824 */ /* 0x000fe200018e066d */
[----:B------:R-:W-:-:S04]  /*77f0*/  ISETP.GT.AND P3, PT, R3, 0x1e, PT ;  /* 0x0000001e0300780c */ /* 0x000fc80003f64270 */
[----:B--2---:R-:W-:Y:S01]  /*7800*/  SEL R5, RZ, 0x4, !P3 ;  /* 0x00000004ff057807 */ /* 0x004fe20005800000 */
[----:B------:R2:W-:Y:S01]  /*7810*/  LDGSTS.E [R44+0x74], desc[UR16][R8.64], P5 ;  /* 0x00074000082c7fae */ /* 0x0005e2000a9a1010 */
[----:B------:R-:W-:Y:S02]  /*7820*/  ISETP.GT.AND P3, PT, R3, 0x1f, PT ;  /* 0x0000001f0300780c */ /* 0x000fe40003f64270 */
[----:B------:R-:W-:Y:S02]  /*7830*/  IADD3 R4, P5, PT, R40, R107, RZ ;  /* 0x0000006b28047210 */ /* 0x000fe40007fbe0ff */
[----:B-1----:R-:W-:Y:S02]  /*7840*/  SEL R10, RZ, 0x4, !P3 ;  /* 0x00000004ff0a7807 */ /* 0x002fe40005800000 */
[----:B------:R-:W-:Y:S01]  /*7850*/  SEL R12, R5, RZ, !P2 ;  /* 0x000000ff050c7207 */ /* 0x000fe20005000000 */
[----:B------:R-:W-:Y:S01]  /*7860*/  IMAD.X R5, R36, 0x1, R105, P5 ;  /* 0x0000000124057824 */ /* 0x000fe200028e0669 */
[----:B------:R-:W-:Y:S01]  /*7870*/  ISETP.GE.AND P3, PT, R122, R3, PT ;  /* 0x000000037a00720c */ /* 0x000fe20003f66270 */
[----:B------:R-:W-:Y:S01]  /*7880*/  VIADD R3, R3, 0xffffffe0 ;  /* 0xffffffe003037836 */ /* 0x000fe20000000000 */
[----:B------:R-:W-:-:S02]  /*7890*/  SEL R10, R10, RZ, !P2 ;  /* 0x000000ff0a0a7207 */ /* 0x000fc40005000000 */
[----:B------:R-:W-:Y:S02]  /*78a0*/  ISETP.NE.U32.AND P5, PT, R12, RZ, PT ;  /* 0x000000ff0c00720c */ /* 0x000fe40003fa5070 */
[----:B------:R-:W-:Y:S02]  /*78b0*/  SEL R11, RZ, 0x4, P3 ;  /* 0x00000004ff0b7807 */ /* 0x000fe40001800000 */
[----:B------:R-:W-:Y:S02]  /*78c0*/  ISETP.NE.U32.AND P3, PT, R10, RZ, PT ;  /* 0x000000ff0a00720c */ /* 0x000fe40003f65070 */
[----:B------:R-:W-:-:S04]  /*78d0*/  SEL R11, R11, RZ, !P2 ;  /* 0x000000ff0b0b7207 */ /* 0x000fc80005000000 */
[----:B------:R-:W-:-:S03]  /*78e0*/  ISETP.NE.U32.AND P2, PT, R11, RZ, PT ;  /* 0x000000ff0b00720c */ /* 0x000fc60003f45070 */
[----:B------:R1:W-:Y:S01]  /*78f0*/  LDGSTS.E [R44+0x78], desc[UR16][R6.64], P5 ;  /* 0x00078000062c7fae */ /* 0x0003e2000a9a1010 */
[----:B--2---:R-:W-:-:S03]  /*7900*/  IADD3 R8, P5, PT, R38, R103, RZ ;  /* 0x0000006726087210 */ /* 0x004fc60007fbe0ff */
[----:B------:R2:W-:Y:S01]  /*7910*/  LDGSTS.E [R44+0x7c], desc[UR16][R4.64], P3 ;  /* 0x0007c000042c7fae */ /* 0x0005e200099a1010 */
[----:B------:R-:W-:Y:S01]  /*7920*/  IADD3 R10, P3, PT, R38, R95, RZ ;  /* 0x0000005f260a7210 */ /* 0x000fe20007f7e0ff */
[----:B------:R-:W-:Y:S01]  /*7930*/  IMAD.X R9, R2, 0x1, R101, P5 ;  /* 0x0000000102097824 */ /* 0x000fe200028e0665 */
[----:B------:R-:W-:Y:S01]  /*7940*/  IADD3 R12, P5, PT, R38, R87, RZ ;  /* 0x00000057260c7210 */ /* 0x000fe20007fbe0ff */
[----:B------:R-:W0:Y:S02]  /*7950*/  LDGDEPBAR ;  /* 0x00000000000079af */ /* 0x000e240000000000 */
[----:B------:R-:W-:Y:S01]  /*7960*/  IMAD.X R11, R2, 0x1, R93, P3 ;  /* 0x00000001020b7824 */ /* 0x000fe200018e065d */
[----:B-1----:R-:W-:Y:S01]  /*7970*/  IADD3 R6, P3, PT, R38, R79, RZ ;  /* 0x0000004f26067210 */ /* 0x002fe20007f7e0ff */
[----:B------:R-:W-:Y:S01]  /*7980*/  IMAD.X R13, R2, 0x1, R85, P5 ;  /* 0x00000001020d7824 */ /* 0x000fe200028e0655 */
[----:B------:R1:W-:Y:S01]  /*7990*/  LDGSTS.E [R19+0x8000], desc[UR16][R8.64], P2 ;  /* 0x0800000008137fae */ /* 0x0003e200091a1010 */
[----:B--2---:R-:W-:-:S02]  /*79a0*/  IADD3 R4, P5, PT, R38, R71, RZ ;  /* 0x0000004726047210 */ /* 0x004fc40007fbe0ff */
[----:B------:R-:W-:Y:S01]  /*79b0*/  IMAD.X R7, R2, 0x1, R77, P3 ;  /* 0x0000000102077824 */ /* 0x000fe200018e064d */
[----:B------:R-:W-:Y:S01]  /*79c0*/  IADD3 R14, P3, PT, R38, R63, RZ ;  /* 0x0000003f260e7210 */ /* 0x000fe20007f7e0ff */
[----:B------:R2:W-:Y:S01]  /*79d0*/  LDGSTS.E [R19+0x8400], desc[UR16][R10.64], P2 ;  /* 0x084000000a137fae */ /* 0x0005e200091a1010 */
[----:B------:R-:W-:Y:S01]  /*79e0*/  IMAD.X R5, R2, 0x1, R69, P5 ;  /* 0x0000000102057824 */ /* 0x000fe200028e0645 */
[----:B------:R-:W-:Y:S02]  /*79f0*/  IADD3 R16, P5, PT, R38, R55, RZ ;  /* 0x0000003726107210 */ /* 0x000fe40007fbe0ff */
[----:B------:R-:W-:Y:S01]  /*7a00*/  IMAD.X R15, R2, 0x1, R61, P3 ;  /* 0x00000001020f7824 */ /* 0x000fe200018e063d */
[----:B------:R3:W-:Y:S01]  /*7a10*/  LDGSTS.E [R19+0x8800], desc[UR16][R12.64], P2 ;  /* 0x088000000c137fae */ /* 0x0007e200091a1010 */
[----:B-1----:R-:W-:Y:S01]  /*7a20*/  IADD3 R8, P3, PT, R38, R47, RZ ;  /* 0x0000002f26087210 */ /* 0x002fe20007f7e0ff */
[----:B------:R-:W-:Y:S02]  /*7a30*/  IMAD.X R17, R2, 0x1, R53, P5 ;  /* 0x0000000102117824 */ /* 0x000fe400028e0635 */
[----:B------:R1:W-:Y:S01]  /*7a40*/  LDGSTS.E [R19+0x8c00], desc[UR16][R6.64], P2 ;  /* 0x08c0000006137fae */ /* 0x0003e200091a1010 */
[----:B--2---:R-:W-:Y:S01]  /*7a50*/  IADD3 R10, P5, PT, R38, R99, RZ ;  /* 0x00000063260a7210 */ /* 0x004fe20007fbe0ff */
[----:B------:R-:W-:-:S02]  /*7a60*/  IMAD.X R9, R2, 0x1, R45, P3 ;  /* 0x0000000102097824 */ /* 0x000fc400018e062d */
[----:B------:R2:W-:Y:S01]  /*7a70*/  LDGSTS.E [R19+0x9000], desc[UR16][R4.64], P2 ;  /* 0x0900000004137fae */ /* 0x0005e200091a1010 */
[----:B---3--:R-:W-:Y:S01]  /*7a80*/  IADD3 R12, P3, PT, R38, R91, RZ ;  /* 0x0000005b260c7210 */ /* 0x008fe20007f7e0ff */
[C---:B------:R-:W-:Y:S02]  /*7a90*/  IMAD.X R11, R2.reuse, 0x1, R97, P5 ;  /* 0x00000001020b7824 */ /* 0x040fe400028e0661 */
[----:B------:R3:W-:Y:S02]  /*7aa0*/  LDGSTS.E [R19+0x9400], desc[UR16][R14.64], P2 ;  /* 0x094000000e137fae */ /* 0x0007e400091a1010 */
[----:B------:R-:W-:Y:S01]  /*7ab0*/  IMAD.X R13, R2, 0x1, R89, P3 ;  /* 0x00000001020d7824 */ /* 0x000fe200018e0659 */
[C---:B-1----:R-:W-:Y:S01]  /*7ac0*/  IADD3 R6, P3, PT, R38.reuse, R75, RZ ;  /* 0x0000004b26067210 */ /* 0x042fe20007f7e0ff */
[----:B------:R1:W-:Y:S01]  /*7ad0*/  LDGSTS.E [R19+0x9800], desc[UR16][R16.64], P2 ;  /* 0x0980000010137fae */ /* 0x0003e200091a1010 */
[----:B--2---:R-:W-:-:S03]  /*7ae0*/  IADD3 R4, P5, PT, R38, R83, RZ ;  /* 0x0000005326047210 */ /* 0x004fc60007fbe0ff */
[C---:B------:R-:W-:Y:S01]  /*7af0*/  IMAD.X R7, R2.reuse, 0x1, R73, P3 ;  /* 0x0000000102077824 */ /* 0x040fe200018e0649 */
[----:B------:R2:W-:Y:S01]  /*7b00*/  LDGSTS.E [R19+0x9c00], desc[UR16][R8.64], P2 ;  /* 0x09c0000008137fae */ /* 0x0005e200091a1010 */
[----:B------:R-:W-:Y:S01]  /*7b10*/  IMAD.X R5, R2, 0x1, R81, P5 ;  /* 0x0000000102057824 */ /* 0x000fe200028e0651 */
[C---:B---3--:R-:W-:Y:S02]  /*7b20*/  IADD3 R14, P5, PT, R38.reuse, R67, RZ ;  /* 0x00000043260e7210 */ /* 0x048fe40007fbe0ff */
[----:B------:R3:W-:Y:S01]  /*7b30*/  LDGSTS.E [R21+0x8200], desc[UR16][R10.64], P2 ;  /* 0x082000000a157fae */ /* 0x0007e200091a1010 */
[----:B-1----:R-:W-:Y:S02]  /*7b40*/  IADD3 R16, P3, PT, R38, R59, RZ ;  /* 0x0000003b26107210 */ /* 0x002fe40007f7e0ff */
[----:B------:R-:W-:Y:S01]  /*7b50*/  IMAD.X R15, R2, 0x1, R65, P5 ;  /* 0x00000001020f7824 */ /* 0x000fe200028e0641 */
[----:B------:R-:W-:Y:S01]  /*7b60*/  LDGSTS.E [R21+0x8600], desc[UR16][R12.64], P2 ;  /* 0x086000000c157fae */ /* 0x000fe200091a1010 */
[----:B--2---:R-:W-:Y:S01]  /*7b70*/  IADD3 R8, P5, PT, R38, R51, RZ ;  /* 0x0000003326087210 */ /* 0x004fe20007fbe0ff */
[----:B------:R-:W-:-:S02]  /*7b80*/  IMAD.X R17, R2, 0x1, R57, P3 ;  /* 0x0000000102117824 */ /* 0x000fc400018e0639 */
[----:B------:R1:W-:Y:S01]  /*7b90*/  LDGSTS.E [R21+0x8a00], desc[UR16][R4.64], P2 ;  /* 0x08a0000004157fae */ /* 0x0003e200091a1010 */
[----:B---3--:R-:W-:Y:S01]  /*7ba0*/  IADD3 R10, P3, PT, R38, R43, RZ ;  /* 0x0000002b260a7210 */ /* 0x008fe20007f7e0ff */
[----:B------:R-:W-:Y:S02]  /*7bb0*/  IMAD.X R9, R2, 0x1, R49, P5 ;  /* 0x0000000102097824 */ /* 0x000fe400028e0631 */
[----:B------:R2:W-:Y:S01]  /*7bc0*/  LDGSTS.E [R21+0x8e00], desc[UR16][R6.64], P2 ;  /* 0x08e0000006157fae */ /* 0x0005e200091a1010 */
[----:B------:R-:W-:Y:S01]  /*7bd0*/  IADD3 R40, P5, PT, R40, R129, RZ ;  /* 0x0000008128287210 */ /* 0x000fe20007fbe0ff */
[----:B------:R-:W-:Y:S02]  /*7be0*/  IMAD.X R11, R2, 0x1, R41, P3 ;  /* 0x00000001020b7824 */ /* 0x000fe400018e0629 */
[----:B------:R2:W-:Y:S01]  /*7bf0*/  LDGSTS.E [R21+0x9200], desc[UR16][R14.64], P2 ;  /* 0x092000000e157fae */ /* 0x0005e200091a1010 */
[----:B------:R-:W-:Y:S01]  /*7c00*/  IADD3 R38, P3, PT, R38, R37, RZ ;  /* 0x0000002526267210 */ /* 0x000fe20007f7e0ff */
[----:B------:R-:W-:-:S02]  /*7c10*/  IMAD.X R36, R36, 0x1, R131, P5 ;  /* 0x0000000124247824 */ /* 0x000fc400028e0683 */
[----:B------:R2:W-:Y:S01]  /*7c20*/  LDGSTS.E [R21+0x9600], desc[UR16][R16.64], P2 ;  /* 0x0960000010157fae */ /* 0x0005e200091a1010 */
[----:B-1----:R-:W-:Y:S02]  /*7c30*/  IMAD.U32 R4, RZ, RZ, UR4 ;  /* 0x00000004ff047e24 */ /* 0x002fe4000f8e00ff */
[----:B------:R-:W-:Y:S01]  /*7c40*/  IMAD.X R2, R2, 0x1, R39, P3 ;  /* 0x0000000102027824 */ /* 0x000fe200018e0627 */
[----:B------:R2:W-:Y:S04]  /*7c50*/  LDGSTS.E [R21+0x9a00], desc[UR16][R8.64], P2 ;  /* 0x09a0000008157fae */ /* 0x0005e800091a1010 */
[----:B------:R2:W-:Y:S01]  /*7c60*/  LDGSTS.E [R21+0x9e00], desc[UR16][R10.64], P2 ;  /* 0x09e000000a157fae */ /* 0x0005e200091a1010 */
[----:B------:R-:W-:-:S03]  /*7c70*/  ISETP.NE.U32.AND P2, PT, R245, R42, PT ;  /* 0x0000002af500720c */ /* 0x000fc60003f45070 */
[----:B------:R-:W0:Y:S10]  /*7c80*/  LDGDEPBAR ;  /* 0x00000000000079af */ /* 0x000e340000000000 */
[----:B--2---:R-:W-:Y:S05]  /*7c90*/  @P2 BRA `(.L_x_11) ;  /* 0xffffffe800582947 */ /* 0x004fea000383ffff */
.L_x_8:
[----:B------:R-:W1:Y:S01]  /*7ca0*/  LDCU UR6, c[0x0][0x3b8] ;  /* 0x00007700ff0677ac */ /* 0x000e620008000800 */
[----:B------:R-:W-:Y:S01]  /*7cb0*/  LOP3.LUT R124, R124, 0x40, R125, 0xf8, !PT ;  /* 0x000000407c7c7812 */ /* 0x000fe200078ef87d */
[----:B------:R-:W2:Y:S03]  /*7cc0*/  LDCU.128 UR12, c[0x0][0x390] ;  /* 0x00007200ff0c77ac */ /* 0x000ea60008000c00 */
[C---:B------:R-:W-:Y:S02]  /*7cd0*/  LOP3.LUT R2, R124.reuse, 0x2, RZ, 0xfc, !PT ;  /* 0x000000027c027812 */ /* 0x040fe400078efcff */
[C---:B------:R-:W-:Y:S01]  /*7ce0*/  LOP3.LUT R4, R124.reuse, 0x1, RZ, 0xfc, !PT ;  /* 0x000000017c047812 */ /* 0x040fe200078efcff */
[----:B------:R-:W4:Y:S01]  /*7cf0*/  LDCU UR5, c[0x0][0x3b4] ;  /* 0x00007680ff0577ac */ /* 0x000f220008000800 */
[C---:B------:R-:W-:Y:S01]  /*7d00*/  LOP3.LUT R99, R124.reuse, 0x3, RZ, 0xfc, !PT ;  /* 0x000000037c637812 */ /* 0x040fe200078efcff */
[----:B-1----:R-:W-:-:S04]  /*7d10*/  IMAD R3, R124, UR6, RZ ;  /* 0x000000067c037c24 */ /* 0x002fc8000f8e02ff */
[----:B------:R-:W-:Y:S01]  /*7d20*/  VIADD R5, R3, UR6 ;  /* 0x0000000603057c36 */ /* 0x000fe20008000000 */
[C---:B--2---:R-:W-:Y:S01]  /*7d30*/  ISETP.GE.AND P1, PT, R126.reuse, UR14, PT ;  /* 0x0000000e7e007c0c */ /* 0x044fe2000bf26270 */
[----:B----4-:R-:W-:-:S03]  /*7d40*/  IMAD R0, R126, UR5, RZ ;  /* 0x000000057e007c24 */ /* 0x010fc6000f8e02ff */
[----:B------:R-:W-:Y:S01]  /*7d50*/  ISETP.LT.AND P3, PT, R2, UR15, !P1 ;  /* 0x0000000f02007c0c */ /* 0x000fe2000cf61270 */
[----:B---3--:R-:W-:Y:S01]  /*7d60*/  VIADD R7, R5, UR6 ;  /* 0x0000000605077c36 */ /* 0x008fe20008000000 */
[----:B------:R-:W-:Y:S02]  /*7d70*/  ISETP.LT.AND P2, PT, R4, UR15, !P1 ;  /* 0x0000000f04007c0c */ /* 0x000fe4000cf41270 */
[----:B------:R-:W-:Y:S01]  /*7d80*/  LEA R2, P5, R0, UR12, 0x2 ;  /* 0x0000000c00027c11 */ /* 0x000fe2000f8a10ff */
[----:B------:R-:W-:Y:S01]  /*7d90*/  VIADD R9, R7, UR6 ;  /* 0x0000000607097c36 */ /* 0x000fe20008000000 */
[----:B------:R-:W-:Y:S11]  /*7da0*/  @!P4 BRA `(.L_x_12) ;  /* 0x000000000010c947 */ /* 0x000ff60003800000 */
[----:B------:R-:W-:-:S06]  /*7db0*/  USHF.L.U32 UR4, UR4, 0x1f, URZ ;  /* 0x0000001f04047899 */ /* 0x000fcc00080006ff */
[----:B------:R-:W-:-:S04]  /*7dc0*/  IMAD.U32 R4, RZ, RZ, UR4 ;  /* 0x00000004ff047e24 */ /* 0x000fc8000f8e00ff */
[----:B------:R-:W1:Y:S02]  /*7dd0*/  SYNCS.PHASECHK.TRANS64.TRYWAIT P4, [UR8], R4 ;  /* 0x00000004ff0075a7 */ /* 0x000e640008081108 */
[----:B-1----:R-:W-:Y:S05]  /*7de0*/  @!P4 BRA `(.L_x_13) ;  /* 0x0000001800b8c947 */ /* 0x002fea0003800000 */
.L_x_12:
[----:B------:R-:W-:-:S04]  /*7df0*/  DEPBAR.LE SB0, 0x0 ;  /* 0x000080000000791a */ /* 0x000fc80000000000 */
[----:B------:R-:W-:Y:S01]  /*7e00*/  BAR.SYNC.DEFER_BLOCKING 0x0 ;  /* 0x0000000000007b1d */ /* 0x000fe20000010000 */
[----:B------:R-:W-:Y:S01]  /*7e10*/  VIADD R11, R9, UR6 ;  /* 0x00000006090b7c36 */ /* 0x000fe20008000000 */
[----:B------:R-:W-:Y:S02]  /*7e20*/  LEA.HI.X.SX32 R0, R0, UR13, 0x2, P5 ;  /* 0x0000000d00007c11 */ /* 0x000fe4000a8f16ff */
[-C--:B------:R-:W-:Y:S01]  /*7e30*/  LEA R68, P5, R3, R2.reuse, 0x2 ;  /* 0x0000000203447211 */ /* 0x080fe200078a10ff */
[----:B------:R-:W-:Y:S01]  /*7e40*/  VIADD R79, R11, UR6 ;  /* 0x000000060b4f7c36 */ /* 0x000fe20008000000 */
[----:B------:R-:W-:Y:S02]  /*7e50*/  LEA R70, P4, R5, R2, 0x2 ;  /* 0x0000000205467211 */ /* 0x000fe400078810ff */
[----:B------:R-:W-:Y:S01]  /*7e60*/  LEA.HI.X.SX32 R69, R3, R0, 0x2, P5 ;  /* 0x0000000003457211 */ /* 0x000fe200028f16ff */
[----:B------:R-:W-:Y:S01]  /*7e70*/  VIADD R3, R79, UR6 ;  /* 0x000000064f037c36 */ /* 0x000fe20008000000 */
[----:B------:R-:W-:-:S02]  /*7e80*/  LEA R72, P5, R7, R2, 0x2 ;  /* 0x0000000207487211 */ /* 0x000fc400078a10ff */
[----:B------:R-:W-:Y:S01]  /*7e90*/  LEA.HI.X.SX32 R71, R5, R0, 0x2, P4 ;  /* 0x0000000005477211 */ /* 0x000fe200020f16ff */
[----:B------:R-:W-:Y:S01]  /*7ea0*/  VIADD R83, R3, UR6 ;  /* 0x0000000603537c36 */ /* 0x000fe20008000000 */
[----:B------:R-:W-:Y:S02]  /*7eb0*/  LEA R74, P4, R9, R2, 0x2 ;  /* 0x00000002094a7211 */ /* 0x000fe400078810ff */
[----:B------:R-:W-:Y:S01]  /*7ec0*/  LEA.HI.X.SX32 R73, R7, R0, 0x2, P5 ;  /* 0x0000000007497211 */ /* 0x000fe200028f16ff */
[----:B------:R-:W-:Y:S01]  /*7ed0*/  VIADD R85, R83, UR6 ;  /* 0x0000000653557c36 */ /* 0x000fe20008000000 */
[----:B------:R-:W-:Y:S02]  /*7ee0*/  LEA R76, P5, R11, R2, 0x2 ;  /* 0x000000020b4c7211 */ /* 0x000fe400078a10ff */
[----:B------:R-:W-:Y:S01]  /*7ef0*/  LEA.HI.X.SX32 R75, R9, R0, 0x2, P4 ;  /* 0x00000000094b7211 */ /* 0x000fe200020f16ff */
[----:B------:R-:W-:Y:S01]  /*7f00*/  VIADD R87, R85, UR6 ;  /* 0x0000000655577c36 */ /* 0x000fe20008000000 */
[----:B------:R-:W-:Y:S01]  /*7f10*/  LEA R78, P4, R79, R2, 0x2 ;  /* 0x000000024f4e7211 */ /* 0x000fe200078810ff */
[----:B------:R-:W1:Y:S02]  /*7f20*/  @!P0 SYNCS.CCTL.IV [UR10+0xe000] ;  /* 0x00e00000ff0089b1 */ /* 0x000e64000800000a */
[----:B-1----:R-:W-:Y:S01]  /*7f30*/  BAR.SYNC.DEFER_BLOCKING 0x0 ;  /* 0x0000000000007b1d */ /* 0x002fe20000010000 */
[----:B------:R-:W-:Y:S01]  /*7f40*/  VIADD R89, R87, UR6 ;  /* 0x0000000657597c36 */ /* 0x000fe20008000000 */
[----:B------:R-:W-:-:S02]  /*7f50*/  LEA.HI.X.SX32 R77, R11, R0, 0x2, P5 ;  /* 0x000000000b4d7211 */ /* 0x000fc400028f16ff */
[----:B------:R-:W-:Y:S01]  /*7f60*/  LEA R80, P5, R3, R2, 0x2 ;  /* 0x0000000203507211 */ /* 0x000fe200078a10ff */
[----:B------:R-:W-:Y:S01]  /*7f70*/  VIADD R91, R89, UR6 ;  /* 0x00000006595b7c36 */ /* 0x000fe20008000000 */
[----:B------:R-:W-:Y:S02]  /*7f80*/  LEA.HI.X.SX32 R79, R79, R0, 0x2, P4 ;  /* 0x000000004f4f7211 */ /* 0x000fe400020f16ff */
[----:B------:R-:W-:Y:S01]  /*7f90*/  LEA R82, P4, R83, R2, 0x2 ;  /* 0x0000000253527211 */ /* 0x000fe200078810ff */
[----:B------:R-:W1:Y:S01]  /*7fa0*/  LDTM.x64 R4, tmem[UR11] ;  /* 0x0000000b000479ee */ /* 0x000e620008340000 */
[----:B------:R-:W-:Y:S01]  /*7fb0*/  LEA.HI.X.SX32 R81, R3, R0, 0x2, P5 ;  /* 0x0000000003517211 */ /* 0x000fe200028f16ff */
        /* <DEDUP_REMOVED lines=10> */
[----:B------:R-:W-:Y:S01]  /*8060*/  LEA R90, P4, R91, R2, 0x2 ;  /* 0x000000025b5a7211 */ /* 0x000fe200078810ff */
[----:B------:R-:W2:Y:S01]  /*8070*/  @!P0 SYNCS.CCTL.IV [UR10+0xe008] ;  /* 0x00e00800ff0089b1 */ /* 0x000ea2000800000a */
[----:B------:R-:W-:Y:S01]  /*8080*/  LEA.HI.X.SX32 R89, R89, R0, 0x2, P5 ;  /* 0x0000000059597211 */ /* 0x000fe200028f16ff */
[----:B------:R-:W-:Y:S01]  /*8090*/  NOP ;  /* 0x0000000000007918 */ /* 0x000fe20000000000 */
[----:B------:R-:W-:-:S02]  /*80a0*/  LEA R92, P5, R3, R2, 0x2 ;  /* 0x00000002035c7211 */ /* 0x000fc400078a10ff */
[----:B------:R-:W-:Y:S02]  /*80b0*/  LEA.HI.X.SX32 R91, R91, R0, 0x2, P4 ;  /* 0x000000005b5b7211 */ /* 0x000fe400020f16ff */
[----:B------:R-:W-:Y:S02]  /*80c0*/  LEA R94, P4, R95, R2, 0x2 ;  /* 0x000000025f5e7211 */ /* 0x000fe400078810ff */
[----:B------:R-:W-:Y:S02]  /*80d0*/  ISETP.LT.AND P0, PT, R124, UR15, !P1 ;  /* 0x0000000f7c007c0c */ /* 0x000fe4000cf01270 */
[----:B------:R-:W-:Y:S02]  /*80e0*/  LEA.HI.X.SX32 R93, R3, R0, 0x2, P5 ;  /* 0x00000000035d7211 */ /* 0x000fe400028f16ff */
[----:B------:R-:W-:Y:S02]  /*80f0*/  LEA R96, P5, R97, R2, 0x2 ;  /* 0x0000000261607211 */ /* 0x000fe400078a10ff */
[----:B------:R-:W-:-:S02]  /*8100*/  LEA.HI.X.SX32 R95, R95, R0, 0x2, P4 ;  /* 0x000000005f5f7211 */ /* 0x000fc400020f16ff */
[----:B------:R-:W-:Y:S02]  /*8110*/  LEA R98, P4, R101, R2, 0x2 ;  /* 0x0000000265627211 */ /* 0x000fe400078810ff */
[C---:B------:R-:W-:Y:S02]  /*8120*/  LOP3.LUT R3, R124.reuse, 0x4, RZ, 0xfc, !PT ;  /* 0x000000047c037812 */ /* 0x040fe400078efcff */
[-C--:B------:R-:W-:Y:S01]  /*8130*/  LEA.HI.X.SX32 R97, R97, R0.reuse, 0x2, P5 ;  /* 0x0000000061617211 */ /* 0x080fe200028f16ff */
[----:B-1----:R1:W-:Y:S01]  /*8140*/  @P0 STG.E desc[UR16][R68.64], R4 ;  /* 0x0000000444000986 */ /* 0x0023e2000c101910 */
[----:B------:R-:W-:Y:S02]  /*8150*/  ISETP.LT.AND P5, PT, R99, UR15, !P1 ;  /* 0x0000000f63007c0c */ /* 0x000fe4000cfa1270 */
[----:B------:R-:W-:Y:S01]  /*8160*/  LEA.HI.X.SX32 R99, R101, R0, 0x2, P4 ;  /* 0x0000000065637211 */ /* 0x000fe200020f16ff */
[----:B------:R-:W-:Y:S01]  /*8170*/  @P2 STG.E desc[UR16][R70.64], R5 ;  /* 0x0000000546002986 */ /* 0x000fe2000c101910 */
[----:B------:R-:W-:Y:S01]  /*8180*/  ISETP.LT.AND P4, PT, R3, UR15, !P1 ;  /* 0x0000000f03007c0c */ /* 0x000fe2000cf81270 */
[----:B------:R-:W-:Y:S01]  /*8190*/  VIADD R101, R101, UR6 ;  /* 0x0000000665657c36 */ /* 0x000fe20008000000 */
[C---:B------:R-:W-:Y:S01]  /*81a0*/  LOP3.LUT R3, R124.reuse, 0x5, RZ, 0xfc, !PT ;  /* 0x000000057c037812 */ /* 0x040fe200078efcff */
[----:B------:R3:W-:Y:S01]  /*81b0*/  @P3 STG.E desc[UR16][R72.64], R6 ;  /* 0x0000000648003986 */ /* 0x0007e2000c101910 */
[----:B------:R-:W-:-:S02]  /*81c0*/  LOP3.LUT R100, R124, 0x6, RZ, 0xfc, !PT ;  /* 0x000000067c647812 */ /* 0x000fc400078efcff */
[----:B------:R-:W-:Y:S02]  /*81d0*/  ISETP.LT.AND P0, PT, R3, UR15, !P1 ;  /* 0x0000000f03007c0c */ /* 0x000fe4000cf01270 */
[----:B------:R-:W-:Y:S01]  /*81e0*/  LOP3.LUT R3, R124, 0x7, RZ, 0xfc, !PT ;  /* 0x000000077c037812 */ /* 0x000fe200078efcff */
[----:B------:R-:W-:Y:S01]  /*81f0*/  @P5 STG.E desc[UR16][R74.64], R7 ;  /* 0x000000074a005986 */ /* 0x000fe2000c101910 */
[----:B------:R-:W-:Y:S02]  /*8200*/  ISETP.LT.AND P2, PT, R100, UR15, !P1 ;  /* 0x0000000f64007c0c */ /* 0x000fe4000cf41270 */
[----:B------:R-:W-:Y:S01]  /*8210*/  ISETP.LT.AND P3, PT, R3, UR15, !P1 ;  /* 0x0000000f03007c0c */ /* 0x000fe2000cf61270 */
[----:B------:R-:W-:Y:S01]  /*8220*/  @P4 STG.E desc[UR16][R76.64], R8 ;  /* 0x000000084c004986 */ /* 0x000fe2000c101910 */
[C---:B------:R-:W-:Y:S02]  /*8230*/  LOP3.LUT R100, R124.reuse, 0x8, RZ, 0xfc, !PT ;  /* 0x000000087c647812 */ /* 0x040fe400078efcff */
[----:B------:R-:W-:-:S02]  /*8240*/  LOP3.LUT R3, R124, 0x9, RZ, 0xfc, !PT ;  /* 0x000000097c037812 */ /* 0x000fc400078efcff */
[----:B------:R-:W-:Y:S01]  /*8250*/  ISETP.LT.AND P5, PT, R100, UR15, !P1 ;  /* 0x0000000f64007c0c */ /* 0x000fe2000cfa1270 */
[----:B------:R4:W-:Y:S01]  /*8260*/  @P0 STG.E desc[UR16][R78.64], R9 ;  /* 0x000000094e000986 */ /* 0x0009e2000c101910 */
[C---:B-1----:R-:W-:Y:S02]  /*8270*/  LOP3.LUT R4, R124.reuse, 0xa, RZ, 0xfc, !PT ;  /* 0x0000000a7c047812 */ /* 0x042fe400078efcff */
[----:B------:R-:W-:Y:S01]  /*8280*/  ISETP.LT.AND P4, PT, R3, UR15, !P1 ;  /* 0x0000000f03007c0c */ /* 0x000fe2000cf81270 */
[----:B------:R1:W-:Y:S01]  /*8290*/  @P2 STG.E desc[UR16][R80.64], R10 ;  /* 0x0000000a50002986 */ /* 0x0003e2000c101910 */
[----:B------:R-:W-:Y:S02]  /*82a0*/  LOP3.LUT R3, R124, 0xb, RZ, 0xfc, !PT ;  /* 0x0000000b7c037812 */ /* 0x000fe400078efcff */
[----:B------:R-:W-:Y:S01]  /*82b0*/  ISETP.LT.AND P0, PT, R4, UR15, !P1 ;  /* 0x0000000f04007c0c */ /* 0x000fe2000cf01270 */
[----:B------:R-:W-:Y:S01]  /*82c0*/  @P3 STG.E desc[UR16][R82.64], R11 ;  /* 0x0000000b52003986 */ /* 0x000fe2000c101910 */
[----:B------:R-:W-:-:S02]  /*82d0*/  LOP3.LUT R4, R124, 0xc, RZ, 0xfc, !PT ;  /* 0x0000000c7c047812 */ /* 0x000fc400078efcff */
[----:B------:R-:W-:Y:S01]  /*82e0*/  ISETP.LT.AND P2, PT, R3, UR15, !P1 ;  /* 0x0000000f03007c0c */ /* 0x000fe2000cf41270 */
[----:B------:R-:W-:Y:S01]  /*82f0*/  @P5 STG.E desc[UR16][R84.64], R12 ;  /* 0x0000000c54005986 */ /* 0x000fe2000c101910 */
[----:B------:R-:W-:Y:S02]  /*8300*/  LOP3.LUT R3, R124, 0xd, RZ, 0xfc, !PT ;  /* 0x0000000d7c037812 */ /* 0x000fe400078efcff */
[----:B------:R-:W-:Y:S01]  /*8310*/  ISETP.LT.AND P3, PT, R4, UR15, !P1 ;  /* 0x0000000f04007c0c */ /* 0x000fe2000cf61270 */
[----:B------:R-:W-:Y:S01]  /*8320*/  @P4 STG.E desc[UR16][R86.64], R13 ;  /* 0x0000000d56004986 */ /* 0x000fe2000c101910 */
[C---:B------:R-:W-:Y:S02]  /*8330*/  LOP3.LUT R4, R124.reuse, 0xe, RZ, 0xfc, !PT ;  /* 0x0000000e7c047812 */ /* 0x040fe400078efcff */
[----:B------:R-:W-:Y:S01]  /*8340*/  ISETP.LT.AND P5, PT, R3, UR15, !P1 ;  /* 0x0000000f03007c0c */ /* 0x000fe2000cfa1270 */
[----:B------:R-:W-:Y:S01]  /*8350*/  @P0 STG.E desc[UR16][R88.64], R14 ;  /* 0x0000000e58000986 */ /* 0x000fe2000c101910 */
[----:B------:R-:W-:-:S02]  /*8360*/  LOP3.LUT R3, R124, 0xf, RZ, 0xfc, !PT ;  /* 0x0000000f7c037812 */ /* 0x000fc400078efcff */
[----:B------:R-:W-:Y:S01]  /*8370*/  ISETP.LT.AND P4, PT, R4, UR15, !P1 ;  /* 0x0000000f04007c0c */ /* 0x000fe2000cf81270 */
[----:B------:R-:W-:Y:S01]  /*8380*/  @P2 STG.E desc[UR16][R90.64], R15 ;  /* 0x0000000f5a002986 */ /* 0x000fe2000c101910 */
[----:B------:R-:W-:Y:S02]  /*8390*/  ISETP.LT.AND P0, PT, R3, UR15, !P1 ;  /* 0x0000000f03007c0c */ /* 0x000fe4000cf01270 */
[C---:B------:R-:W-:Y:S01]  /*83a0*/  LOP3.LUT R3, R124.reuse, 0x11, RZ, 0xfc, !PT ;  /* 0x000000117c037812 */ /* 0x040fe200078efcff */
[----:B------:R-:W-:Y:S01]  /*83b0*/  @P3 STG.E desc[UR16][R92.64], R16 ;  /* 0x000000105c003986 */ /* 0x000fe2000c101910 */
[C---:B------:R-:W-:Y:S02]  /*83c0*/  LOP3.LUT R4, R124.reuse, 0x10, RZ, 0xfc, !PT ;  /* 0x000000107c047812 */ /* 0x040fe400078efcff */
[----:B------:R-:W-:Y:S01]  /*83d0*/  ISETP.LT.AND P3, PT, R3, UR15, !P1 ;  /* 0x0000000f03007c0c */ /* 0x000fe2000cf61270 */
[----:B------:R-:W-:Y:S01]  /*83e0*/  @P5 STG.E desc[UR16][R94.64], R17 ;  /* 0x000000115e005986 */ /* 0x000fe2000c101910 */
[----:B------:R-:W-:-:S02]  /*83f0*/  LOP3.LUT R3, R124, 0x12, RZ, 0xfc, !PT ;  /* 0x000000127c037812 */ /* 0x000fc400078efcff */
[----:B------:R-:W-:Y:S01]  /*8400*/  ISETP.LT.AND P2, PT, R4, UR15, !P1 ;  /* 0x0000000f04007c0c */ /* 0x000fe2000cf41270 */
[----:B------:R-:W-:Y:S01]  /*8410*/  @P4 STG.E desc[UR16][R96.64], R18 ;  /* 0x0000001260004986 */ /* 0x000fe2000c101910 */
[----:B------:R-:W-:Y:S01]  /*8420*/  ISETP.LT.AND P5, PT, R3, UR15, !P1 ;  /* 0x0000000f03007c0c */ /* 0x000fe2000cfa1270 */
[C---:B------:R-:W-:Y:S01]  /*8430*/  VIADD R3, R101.reuse, UR6 ;  /* 0x0000000665037c36 */ /* 0x040fe20008000000 */
[----:B------:R-:W-:Y:S01]  /*8440*/  LEA R4, P4, R101, R2, 0x2 ;  /* 0x0000000265047211 */ /* 0x000fe200078810ff */
[----:B------:R-:W-:Y:S01]  /*8450*/  @P0 STG.E desc[UR16][R98.64], R19 ;  /* 0x0000001362000986 */ /* 0x000fe2000c101910 */
[----:B---3--:R-:W-:Y:S01]  /*8460*/  LOP3.LUT R6, R124, 0x13, RZ, 0xfc, !PT ;  /* 0x000000137c067812 */ /* 0x008fe200078efcff */
[----:B----4-:R-:W-:Y:S01]  /*8470*/  VIADD R9, R3, UR6 ;  /* 0x0000000603097c36 */ /* 0x010fe20008000000 */
[----:B------:R-:W-:Y:S02]  /*8480*/  LEA.HI.X.SX32 R5, R101, R0, 0x2, P4 ;  /* 0x0000000065057211 */ /* 0x000fe400020f16ff */
[----:B------:R-:W-:-:S02]  /*8490*/  ISETP.LT.AND P0, PT, R6, UR15, !P1 ;  /* 0x0000000f06007c0c */ /* 0x000fc4000cf01270 */
[C---:B------:R-:W-:Y:S01]  /*84a0*/  LEA R6, P4, R3.reuse, R2, 0x2 ;  /* 0x0000000203067211 */ /* 0x040fe200078810ff */
[----:B------:R3:W-:Y:S01]  /*84b0*/  @P2 STG.E desc[UR16][R4.64], R20 ;  /* 0x0000001404002986 */ /* 0x0007e2000c101910 */
[----:B------:R-:W-:Y:S02]  /*84c0*/  LOP3.LUT R8, R124, 0x14, RZ, 0xfc, !PT ;  /* 0x000000147c087812 */ /* 0x000fe400078efcff */
[----:B------:R-:W-:Y:S01]  /*84d0*/  LEA.HI.X.SX32 R7, R3, R0, 0x2, P4 ;  /* 0x0000000003077211 */ /* 0x000fe200020f16ff */
[C---:B------:R-:W-:Y:S01]  /*84e0*/  VIADD R3, R9.reuse, UR6 ;  /* 0x0000000609037c36 */ /* 0x040fe20008000000 */
[----:B------:R-:W-:Y:S02]  /*84f0*/  ISETP.LT.AND P2, PT, R8, UR15, !P1 ;  /* 0x0000000f08007c0c */ /* 0x000fe4000cf41270 */
[----:B-1----:R-:W-:Y:S01]  /*8500*/  LOP3.LUT R10, R124, 0x15, RZ, 0xfc, !PT ;  /* 0x000000157c0a7812 */ /* 0x002fe200078efcff */
[----:B------:R1:W-:Y:S01]  /*8510*/  @P3 STG.E desc[UR16][R6.64], R21 ;  /* 0x0000001506003986 */ /* 0x0003e2000c101910 */
[----:B------:R-:W-:-:S02]  /*8520*/  LEA R8, P4, R9, R2, 0x2 ;  /* 0x0000000209087211 */ /* 0x000fc400078810ff */
[----:B------:R-:W-:Y:S01]  /*8530*/  ISETP.LT.AND P3, PT, R10, UR15, !P1 ;  /* 0x0000000f0a007c0c */ /* 0x000fe2000cf61270 */
[----:B---3--:R-:W-:Y:S01]  /*8540*/  VIADD R5, R3, UR6 ;  /* 0x0000000603057c36 */ /* 0x008fe20008000000 */
[----:B------:R-:W-:Y:S02]  /*8550*/  LEA.HI.X.SX32 R9, R9, R0, 0x2, P4 ;  /* 0x0000000009097211 */ /* 0x000fe400020f16ff */
[C---:B------:R-:W-:Y:S02]  /*8560*/  LEA R10, P4, R3.reuse, R2, 0x2 ;  /* 0x00000002030a7211 */ /* 0x040fe400078810ff */
[----:B------:R-:W-:Y:S01]  /*8570*/  LOP3.LUT R4, R124, 0x16, RZ, 0xfc, !PT ;  /* 0x000000167c047812 */ /* 0x000fe200078efcff */
[----:B------:R3:W-:Y:S01]  /*8580*/  @P5 STG.E desc[UR16][R8.64], R22 ;  /* 0x0000001608005986 */ /* 0x0007e2000c101910 */
[----:B------:R-:W-:Y:S01]  /*8590*/  LEA.HI.X.SX32 R11, R3, R0, 0x2, P4 ;  /* 0x00000000030b7211 */ /* 0x000fe200020f16ff */
[----:B------:R-:W-:Y:S01]  /*85a0*/  VIADD R3, R5, UR6 ;  /* 0x0000000605037c36 */ /* 0x000fe20008000000 */
[----:B------:R-:W-:-:S02]  /*85b0*/  ISETP.LT.AND P4, PT, R4, UR15, !P1 ;  /* 0x0000000f04007c0c */ /* 0x000fc4000cf81270 */
[----:B------:R-:W-:Y:S01]  /*85c0*/  LEA R4, P5, R5, R2, 0x2 ;  /* 0x0000000205047211 */ /* 0x000fe200078a10ff */
[----:B------:R-:W-:Y:S01]  /*85d0*/  VIADD R13, R3, UR6 ;  /* 0x00000006030d7c36 */ /* 0x000fe20008000000 */
[----:B------:R-:W-:Y:S01]  /*85e0*/  LOP3.LUT R12, R124, 0x17, RZ, 0xfc, !PT ;  /* 0x000000177c0c7812 */ /* 0x000fe200078efcff */
[----:B------:R4:W-:Y:S01]  /*85f0*/  @P0 STG.E desc[UR16][R10.64], R23 ;  /* 0x000000170a000986 */ /* 0x0009e2000c101910 */
[----:B------:R-:W-:Y:S02]  /*8600*/  LEA.HI.X.SX32 R5, R5, R0, 0x2, P5 ;  /* 0x0000000005057211 */ /* 0x000fe400028f16ff */
[C---:B-1----:R-:W-:Y:S02]  /*8610*/  LEA R6, P5, R3.reuse, R2, 0x2 ;  /* 0x0000000203067211 */ /* 0x042fe400078a10ff */
[----:B------:R-:W-:Y:S01]  /*8620*/  ISETP.LT.AND P0, PT, R12, UR15, !P1 ;  /* 0x0000000f0c007c0c */ /* 0x000fe2000cf01270 */
[----:B------:R1:W-:Y:S01]  /*8630*/  @P2 STG.E desc[UR16][R4.64], R24 ;  /* 0x0000001804002986 */ /* 0x0003e2000c101910 */
[----:B------:R-:W-:Y:S01]  /*8640*/  LEA.HI.X.SX32 R7, R3, R0, 0x2, P5 ;  /* 0x0000000003077211 */ /* 0x000fe200028f16ff */
[C---:B------:R-:W-:Y:S01]  /*8650*/  VIADD R3, R13.reuse, UR6 ;  /* 0x000000060d037c36 */ /* 0x040fe20008000000 */
[----:B---3--:R-:W-:-:S02]  /*8660*/  LEA R8, P5, R13, R2, 0x2 ;  /* 0x000000020d087211 */ /* 0x008fc400078a10ff */
[C---:B------:R-:W-:Y:S01]  /*8670*/  LOP3.LUT R12, R124.reuse, 0x18, RZ, 0xfc, !PT ;  /* 0x000000187c0c7812 */ /* 0x040fe200078efcff */
[----:B------:R3:W-:Y:S01]  /*8680*/  @P3 STG.E desc[UR16][R6.64], R25 ;  /* 0x0000001906003986 */ /* 0x0007e2000c101910 */
[----:B----4-:R-:W-:Y:S02]  /*8690*/  LOP3.LUT R10, R124, 0x19, RZ, 0xfc, !PT ;  /* 0x000000197c0a7812 */ /* 0x010fe400078efcff */
[----:B------:R-:W-:Y:S02]  /*86a0*/  LEA.HI.X.SX32 R9, R13, R0, 0x2, P5 ;  /* 0x000000000d097211 */ /* 0x000fe400028f16ff */
[----:B------:R-:W-:Y:S01]  /*86b0*/  ISETP.LT.AND P3, PT, R10, UR15, !P1 ;  /* 0x0000000f0a007c0c */ /* 0x000fe2000cf61270 */
[C---:B-1----:R-:W-:Y:S01]  /*86c0*/  VIADD R5, R3.reuse, UR6 ;  /* 0x0000000603057c36 */ /* 0x042fe20008000000 */
[----:B------:R-:W-:Y:S01]  /*86d0*/  LEA R10, P5, R3, R2, 0x2 ;  /* 0x00000002030a7211 */ /* 0x000fe200078a10ff */
[----:B------:R1:W-:Y:S01]  /*86e0*/  @P4 STG.E desc[UR16][R8.64], R26 ;  /* 0x0000001a08004986 */ /* 0x0003e2000c101910 */
[----:B------:R-:W-:-:S02]  /*86f0*/  ISETP.LT.AND P2, PT, R12, UR15, !P1 ;  /* 0x0000000f0c007c0c */ /* 0x000fc4000cf41270 */
[----:B------:R-:W-:Y:S01]  /*8700*/  LEA.HI.X.SX32 R11, R3, R0, 0x2, P5 ;  /* 0x00000000030b7211 */ /* 0x000fe200028f16ff */
[C---:B------:R-:W-:Y:S01]  /*8710*/  VIADD R3, R5.reuse, UR6 ;  /* 0x0000000605037c36 */ /* 0x040fe20008000000 */
[C---:B------:R-:W-:Y:S02]  /*8720*/  LEA R4, P5, R5.reuse, R2, 0x2 ;  /* 0x0000000205047211 */ /* 0x040fe400078a10ff */
[C---:B------:R-:W-:Y:S01]  /*8730*/  LOP3.LUT R12, R124.reuse, 0x1a, RZ, 0xfc, !PT ;  /* 0x0000001a7c0c7812 */ /* 0x040fe200078efcff */
[----:B------:R4:W-:Y:S01]  /*8740*/  @P0 STG.E desc[UR16][R10.64], R27 ;  /* 0x0000001b0a000986 */ /* 0x0009e2000c101910 */
[----:B------:R-:W-:Y:S02]  /*8750*/  LEA.HI.X.SX32 R5, R5, R0, 0x2, P5 ;  /* 0x0000000005057211 */ /* 0x000fe400028f16ff */
[C---:B---3--:R-:W-:Y:S01]  /*8760*/  LEA R6, P5, R3.reuse, R2, 0x2 ;  /* 0x0000000203067211 */ /* 0x048fe200078a10ff */
[----:B-1----:R-:W-:Y:S01]  /*8770*/  VIADD R9, R3, UR6 ;  /* 0x0000000603097c36 */ /* 0x002fe20008000000 */
[----:B------:R-:W-:Y:S01]  /*8780*/  LOP3.LUT R8, R124, 0x1c, RZ, 0xfc, !PT ;  /* 0x0000001c7c087812 */ /* 0x000fe200078efcff */
[----:B------:R1:W-:Y:S01]  /*8790*/  @P2 STG.E desc[UR16][R4.64], R28 ;  /* 0x0000001c04002986 */ /* 0x0003e2000c101910 */
[----:B------:R-:W-:-:S02]  /*87a0*/  ISETP.LT.AND P4, PT, R12, UR15, !P1 ;  /* 0x0000000f0c007c0c */ /* 0x000fc4000cf81270 */
[----:B------:R-:W-:Y:S02]  /*87b0*/  LOP3.LUT R12, R124, 0x1b, RZ, 0xfc, !PT ;  /* 0x0000001b7c0c7812 */ /* 0x000fe400078efcff */
[----:B------:R-:W-:Y:S01]  /*87c0*/  LEA.HI.X.SX32 R7, R3, R0, 0x2, P5 ;  /* 0x0000000003077211 */ /* 0x000fe200028f16ff */
[C---:B------:R-:W-:Y:S01]  /*87d0*/  VIADD R3, R9.reuse, UR6 ;  /* 0x0000000609037c36 */ /* 0x040fe20008000000 */
[----:B------:R-:W-:Y:S02]  /*87e0*/  ISETP.LT.AND P2, PT, R8, UR15, !P1 ;  /* 0x0000000f08007c0c */ /* 0x000fe4000cf41270 */
[----:B------:R-:W-:Y:S01]  /*87f0*/  LEA R8, P5, R9, R2, 0x2 ;  /* 0x0000000209087211 */ /* 0x000fe200078a10ff */
[----:B------:R-:W-:Y:S01]  /*8800*/  VIADD R13, R3, UR6 ;  /* 0x00000006030d7c36 */ /* 0x000fe20008000000 */
[----:B------:R-:W-:Y:S01]  /*8810*/  ISETP.LT.AND P0, PT, R12, UR15, !P1 ;  /* 0x0000000f0c007c0c */ /* 0x000fe2000cf01270 */
[----:B------:R3:W-:Y:S01]  /*8820*/  @P3 STG.E desc[UR16][R6.64], R29 ;  /* 0x0000001d06003986 */ /* 0x0007e2000c101910 */
[----:B------:R-:W-:-:S02]  /*8830*/  LEA.HI.X.SX32 R9, R9, R0, 0x2, P5 ;  /* 0x0000000009097211 */ /* 0x000fc400028f16ff */
[C---:B----4-:R-:W-:Y:S02]  /*8840*/  LEA R10, P5, R3.reuse, R2, 0x2 ;  /* 0x00000002030a7211 */ /* 0x050fe400078a10ff */
[----:B------:R-:W-:Y:S01]  /*8850*/  LOP3.LUT R12, R124, 0x1d, RZ, 0xfc, !PT ;  /* 0x0000001d7c0c7812 */ /* 0x000fe200078efcff */
[----:B------:R4:W-:Y:S01]  /*8860*/  @P4 STG.E desc[UR16][R8.64], R30 ;  /* 0x0000001e08004986 */ /* 0x0009e2000c101910 */
[----:B------:R-:W-:Y:S01]  /*8870*/  LEA.HI.X.SX32 R11, R3, R0, 0x2, P5 ;  /* 0x00000000030b7211 */ /* 0x000fe200028f16ff */
[C---:B------:R-:W-:Y:S01]  /*8880*/  VIADD R3, R13.reuse, UR6 ;  /* 0x000000060d037c36 */ /* 0x040fe20008000000 */
[----:B-1----:R-:W-:Y:S02]  /*8890*/  LEA R4, P5, R13, R2, 0x2 ;  /* 0x000000020d047211 */ /* 0x002fe400078a10ff */
[----:B------:R-:W-:Y:S01]  /*88a0*/  ISETP.LT.AND P3, PT, R12, UR15, !P1 ;  /* 0x0000000f0c007c0c */ /* 0x000fe2000cf61270 */
[----:B------:R1:W-:Y:S01]  /*88b0*/  @P0 STG.E desc[UR16][R10.64], R31 ;  /* 0x0000001f0a000986 */ /* 0x0003e2000c101910 */
[----:B---3--:R-:W-:-:S02]  /*88c0*/  LOP3.LUT R6, R124, 0x1f, RZ, 0xfc, !PT ;  /* 0x0000001f7c067812 */ /* 0x008fc400078efcff */
[----:B------:R-:W-:Y:S02]  /*88d0*/  LOP3.LUT R12, R124, 0x1e, RZ, 0xfc, !PT ;  /* 0x0000001e7c0c7812 */ /* 0x000fe400078efcff */
[----:B------:R-:W-:Y:S01]  /*88e0*/  LEA.HI.X.SX32 R5, R13, R0, 0x2, P5 ;  /* 0x000000000d057211 */ /* 0x000fe200028f16ff */
[C---:B----4-:R-:W-:Y:S01]  /*88f0*/  VIADD R9, R3.reuse, UR6 ;  /* 0x0000000603097c36 */ /* 0x050fe20008000000 */
[----:B------:R-:W-:Y:S02]  /*8900*/  ISETP.LT.AND P0, PT, R6, UR15, !P1 ;  /* 0x0000000f06007c0c */ /* 0x000fe4000cf01270 */
[C---:B------:R-:W-:Y:S01]  /*8910*/  LEA R6, P5, R3.reuse, R2, 0x2 ;  /* 0x0000000203067211 */ /* 0x040fe200078a10ff */
[----:B------:R3:W-:Y:S01]  /*8920*/  @P2 STG.E desc[UR16][R4.64], R32 ;  /* 0x0000002004002986 */ /* 0x0007e2000c101910 */
[----:B------:R-:W-:Y:S02]  /*8930*/  ISETP.LT.AND P4, PT, R12, UR15, !P1 ;  /* 0x0000000f0c007c0c */ /* 0x000fe4000cf81270 */
[----:B------:R-:W-:Y:S01]  /*8940*/  LEA.HI.X.SX32 R7, R3, R0, 0x2, P5 ;  /* 0x0000000003077211 */ /* 0x000fe200028f16ff */
[C---:B------:R-:W-:Y:S01]  /*8950*/  VIADD R3, R9.reuse, UR6 ;  /* 0x0000000609037c36 */ /* 0x040fe20008000000 */
[----:B------:R-:W-:-:S02]  /*8960*/  LEA R8, P5, R9, R2, 0x2 ;  /* 0x0000000209087211 */ /* 0x000fc400078a10ff */
[C---:B------:R-:W-:Y:S01]  /*8970*/  LOP3.LUT R12, R124.reuse, 0x20, RZ, 0xfc, !PT ;  /* 0x000000207c0c7812 */ /* 0x040fe200078efcff */
[----:B------:R4:W-:Y:S01]  /*8980*/  @P3 STG.E desc[UR16][R6.64], R33 ;  /* 0x0000002106003986 */ /* 0x0009e2000c101910 */
[----:B------:R-:W-:Y:S02]  /*8990*/  LEA.HI.X.SX32 R9, R9, R0, 0x2, P5 ;  /* 0x0000000009097211 */ /* 0x000fe400028f16ff */
[C---:B-1----:R-:W-:Y:S01]  /*89a0*/  LEA R10, P5, R3.reuse, R2, 0x2 ;  /* 0x00000002030a7211 */ /* 0x042fe200078a10ff */
[----:B---3--:R-:W-:Y:S01]  /*89b0*/  VIADD R5, R3, UR6 ;  /* 0x0000000603057c36 */ /* 0x008fe20008000000 */
[----:B------:R-:W-:Y:S01]  /*89c0*/  LOP3.LUT R4, R124, 0x22, RZ, 0xfc, !PT ;  /* 0x000000227c047812 */ /* 0x000fe200078efcff */
[----:B------:R1:W-:Y:S01]  /*89d0*/  @P4 STG.E desc[UR16][R8.64], R34 ;  /* 0x0000002208004986 */ /* 0x0003e2000c101910 */
[----:B------:R-:W-:Y:S02]  /*89e0*/  ISETP.LT.AND P2, PT, R12, UR15, !P1 ;  /* 0x0000000f0c007c0c */ /* 0x000fe4000cf41270 */
[----:B------:R-:W-:-:S02]  /*89f0*/  LOP3.LUT R12, R124, 0x21, RZ, 0xfc, !PT ;  /* 0x000000217c0c7812 */ /* 0x000fc400078efcff */
[----:B------:R-:W-:Y:S01]  /*8a00*/  LEA.HI.X.SX32 R11, R3, R0, 0x2, P5 ;  /* 0x00000000030b7211 */ /* 0x000fe200028f16ff */
[C---:B------:R-:W-:Y:S01]  /*8a10*/  VIADD R3, R5.reuse, UR6 ;  /* 0x0000000605037c36 */ /* 0x040fe20008000000 */
[----:B------:R-:W-:Y:S02]  /*8a20*/  ISETP.LT.AND P4, PT, R4, UR15, !P1 ;  /* 0x0000000f04007c0c */ /* 0x000fe4000cf81270 */
[----:B------:R-:W-:Y:S01]  /*8a30*/  LEA R4, P5, R5, R2, 0x2 ;  /* 0x0000000205047211 */ /* 0x000fe200078a10ff */
[----:B------:R-:W-:Y:S01]  /*8a40*/  VIADD R13, R3, UR6 ;  /* 0x00000006030d7c36 */ /* 0x000fe20008000000 */
[----:B------:R-:W-:Y:S01]  /*8a50*/  ISETP.LT.AND P3, PT, R12, UR15, !P1 ;  /* 0x0000000f0c007c0c */ /* 0x000fe2000cf61270 */
[----:B------:R3:W-:Y:S01]  /*8a60*/  @P0 STG.E desc[UR16][R10.64], R35 ;  /* 0x000000230a000986 */ /* 0x0007e2000c101910 */
[----:B------:R-:W-:Y:S02]  /*8a70*/  LEA.HI.X.SX32 R5, R5, R0, 0x2, P5 ;  /* 0x0000000005057211 */ /* 0x000fe400028f16ff */
[----:B----4-:R-:W-:-:S02]  /*8a80*/  LEA R6, P5, R3, R2, 0x2 ;  /* 0x0000000203067211 */ /* 0x010fc400078a10ff */
[----:B------:R-:W-:Y:S01]  /*8a90*/  LOP3.LUT R12, R124, 0x23, RZ, 0xfc, !PT ;  /* 0x000000237c0c7812 */ /* 0x000fe200078efcff */
[----:B------:R4:W-:Y:S01]  /*8aa0*/  @P2 STG.E desc[UR16][R4.64], R36 ;  /* 0x0000002404002986 */ /* 0x0009e2000c101910 */
[----:B------:R-:W-:Y:S01]  /*8ab0*/  LEA.HI.X.SX32 R7, R3, R0, 0x2, P5 ;  /* 0x0000000003077211 */ /* 0x000fe200028f16ff */
[C---:B------:R-:W-:Y:S01]  /*8ac0*/  VIADD R3, R13.reuse, UR6 ;  /* 0x000000060d037c36 */ /* 0x040fe20008000000 */
[----:B-1----:R-:W-:Y:S02]  /*8ad0*/  LEA R8, P5, R13, R2, 0x2 ;  /* 0x000000020d087211 */ /* 0x002fe400078a10ff */
[----:B------:R-:W-:Y:S01]  /*8ae0*/  ISETP.LT.AND P0, PT, R12, UR15, !P1 ;  /* 0x0000000f0c007c0c */ /* 0x000fe2000cf01270 */
[----:B------:R1:W-:Y:S01]  /*8af0*/  @P3 STG.E desc[UR16][R6.64], R37 ;  /* 0x0000002506003986 */ /* 0x0003e2000c101910 */
[C---:B---3--:R-:W-:Y:S02]  /*8b00*/  LOP3.LUT R10, R124.reuse, 0x25, RZ, 0xfc, !PT ;  /* 0x000000257c0a7812 */ /* 0x048fe400078efcff */
[----:B------:R-:W-:-:S02]  /*8b10*/  LOP3.LUT R12, R124, 0x24, RZ, 0xfc, !PT ;  /* 0x000000247c0c7812 */ /* 0x000fc400078efcff */
        /* <DEDUP_REMOVED lines=121> */
[C---:B---3--:R-:W-:Y:S01]  /*92b0*/  VIADD R5, R3.reuse, UR6 ;  /* 0x0000000603057c36 */ /* 0x048fe20008000000 */
[----:B------:R-:W-:Y:S01]  /*92c0*/  LOP3.LUT R4, R124, 0x3a, RZ, 0xfc, !PT ;  /* 0x0000003a7c047812 */ /* 0x000fe200078efcff */
[----:B------:R1:W-:Y:S01]  /*92d0*/  @P4 STG.E desc[UR16][R8.64], R58 ;  /* 0x0000003a08004986 */ /* 0x0003e2000c101910 */
[----:B------:R-:W-:Y:S02]  /*92e0*/  ISETP.LT.AND P2, PT, R12, UR15, !P1 ;  /* 0x0000000f0c007c0c */ /* 0x000fe4000cf41270 */
[----:B------:R-:W-:Y:S01]  /*92f0*/  LEA.HI.X.SX32 R11, R3, R0, 0x2, P5 ;  /* 0x00000000030b7211 */ /* 0x000fe200028f16ff */
[----:B------:R-:W-:Y:S01]  /*9300*/  VIADD R3, R5, UR6 ;  /* 0x0000000605037c36 */ /* 0x000fe20008000000 */
[----:B------:R-:W-:-:S02]  /*9310*/  ISETP.LT.AND P4, PT, R4, UR15, !P1 ;  /* 0x0000000f04007c0c */ /* 0x000fc4000cf81270 */
[----:B------:R-:W-:Y:S01]  /*9320*/  LOP3.LUT R12, R124, 0x39, RZ, 0xfc, !PT ;  /* 0x000000397c0c7812 */ /* 0x000fe200078efcff */
[----:B------:R-:W-:Y:S01]  /*9330*/  VIADD R13, R3, UR6 ;  /* 0x00000006030d7c36 */ /* 0x000fe20008000000 */
[C---:B------:R-:W-:Y:S01]  /*9340*/  LEA R4, P5, R5.reuse, R2, 0x2 ;  /* 0x0000000205047211 */ /* 0x040fe200078a10ff */
[----:B------:R3:W-:Y:S01]  /*9350*/  @P0 STG.E desc[UR16][R10.64], R59 ;  /* 0x0000003b0a000986 */ /* 0x0007e2000c101910 */
[----:B------:R-:W-:Y:S02]  /*9360*/  ISETP.LT.AND P3, PT, R12, UR15, !P1 ;  /* 0x0000000f0c007c0c */ /* 0x000fe4000cf61270 */
[----:B------:R-:W-:Y:S02]  /*9370*/  LEA.HI.X.SX32 R5, R5, R0, 0x2, P5 ;  /* 0x0000000005057211 */ /* 0x000fe400028f16ff */
[C---:B----4-:R-:W-:Y:S02]  /*9380*/  LEA R6, P5, R3.reuse, R2, 0x2 ;  /* 0x0000000203067211 */ /* 0x050fe400078a10ff */
[----:B------:R-:W-:Y:S01]  /*9390*/  LOP3.LUT R12, R124, 0x3b, RZ, 0xfc, !PT ;  /* 0x0000003b7c0c7812 */ /* 0x000fe200078efcff */
[----:B------:R4:W-:Y:S01]  /*93a0*/  @P2 STG.E desc[UR16][R4.64], R60 ;  /* 0x0000003c04002986 */ /* 0x0009e2000c101910 */
[----:B------:R-:W-:Y:S01]  /*93b0*/  LEA.HI.X.SX32 R7, R3, R0, 0x2, P5 ;  /* 0x0000000003077211 */ /* 0x000fe200028f16ff */
[C---:B------:R-:W-:Y:S01]  /*93c0*/  VIADD R3, R13.reuse, UR6 ;  /* 0x000000060d037c36 */ /* 0x040fe20008000000 */
[----:B-1----:R-:W-:-:S02]  /*93d0*/  LEA R8, P5, R13, R2, 0x2 ;  /* 0x000000020d087211 */ /* 0x002fc400078a10ff */
[----:B---3--:R-:W-:Y:S01]  /*93e0*/  LOP3.LUT R10, R124, 0x3d, RZ, 0xfc, !PT ;  /* 0x0000003d7c0a7812 */ /* 0x008fe200078efcff */
[----:B------:R-:W-:Y:S01]  /*93f0*/  @P3 STG.E desc[UR16][R6.64], R61 ;  /* 0x0000003d06003986 */ /* 0x000fe2000c101910 */
[----:B------:R-:W-:Y:S01]  /*9400*/  LEA.HI.X.SX32 R9, R13, R0, 0x2, P5 ;  /* 0x000000000d097211 */ /* 0x000fe200028f16ff */
[----:B------:R-:W-:Y:S01]  /*9410*/  VIADD R13, R3, UR6 ;  /* 0x00000006030d7c36 */ /* 0x000fe20008000000 */
[----:B------:R-:W-:Y:S02]  /*9420*/  ISETP.LT.AND P0, PT, R12, UR15, !P1 ;  /* 0x0000000f0c007c0c */ /* 0x000fe4000cf01270 */
[----:B------:R-:W-:Y:S01]  /*9430*/  ISETP.LT.AND P3, PT, R10, UR15, !P1 ;  /* 0x0000000f0a007c0c */ /* 0x000fe2000cf61270 */
[----:B------:R-:W-:Y:S01]  /*9440*/  VIADD R15, R13, UR6 ;  /* 0x000000060d0f7c36 */ /* 0x000fe20008000000 */
[----:B------:R-:W-:Y:S01]  /*9450*/  LOP3.LUT R12, R124, 0x3c, RZ, 0xfc, !PT ;  /* 0x0000003c7c0c7812 */ /* 0x000fe200078efcff */
[----:B------:R1:W-:Y:S01]  /*9460*/  @P4 STG.E desc[UR16][R8.64], R62 ;  /* 0x0000003e08004986 */ /* 0x0003e2000c101910 */
[----:B------:R-:W-:-:S02]  /*9470*/  LEA R10, P5, R3, R2, 0x2 ;  /* 0x00000002030a7211 */ /* 0x000fc400078a10ff */
[----:B------:R-:W-:Y:S02]  /*9480*/  ISETP.LT.AND P2, PT, R12, UR15, !P1 ;  /* 0x0000000f0c007c0c */ /* 0x000fe4000cf41270 */
[----:B------:R-:W-:Y:S01]  /*9490*/  LEA.HI.X.SX32 R11, R3, R0, 0x2, P5 ;  /* 0x00000000030b7211 */ /* 0x000fe200028f16ff */
[----:B------:R-:W-:Y:S01]  /*94a0*/  VIADD R3, R15, UR6 ;  /* 0x000000060f037c36 */ /* 0x000fe20008000000 */
[-C--:B----4-:R-:W-:Y:S02]  /*94b0*/  LEA R4, P4, R13, R2.reuse, 0x2 ;  /* 0x000000020d047211 */ /* 0x090fe400078810ff */
[----:B------:R-:W-:Y:S01]  /*94c0*/  LEA R12, P5, R15, R2, 0x2 ;  /* 0x000000020f0c7211 */ /* 0x000fe200078a10ff */
[----:B------:R3:W-:Y:S01]  /*94d0*/  @P0 STG.E desc[UR16][R10.64], R63 ;  /* 0x0000003f0a000986 */ /* 0x0007e2000c101910 */
[C---:B------:R-:W-:Y:S01]  /*94e0*/  LOP3.LUT R14, R124.reuse, 0x3e, RZ, 0xfc, !PT ;  /* 0x0000003e7c0e7812 */ /* 0x040fe200078efcff */
[----:B-1----:R-:W-:Y:S01]  /*94f0*/  VIADD R9, R3, UR6 ;  /* 0x0000000603097c36 */ /* 0x002fe20008000000 */
[----:B------:R-:W-:-:S02]  /*9500*/  LOP3.LUT R124, R124, 0x3f, RZ, 0xfc, !PT ;  /* 0x0000003f7c7c7812 */ /* 0x000fc400078efcff */
[-C--:B------:R-:W-:Y:S02]  /*9510*/  LEA.HI.X.SX32 R5, R13, R0.reuse, 0x2, P4 ;  /* 0x000000000d057211 */ /* 0x080fe400020f16ff */
[----:B------:R-:W-:Y:S02]  /*9520*/  LEA.HI.X.SX32 R13, R15, R0, 0x2, P5 ;  /* 0x000000000f0d7211 */ /* 0x000fe400028f16ff */
[----:B------:R-:W-:Y:S01]  /*9530*/  LEA R6, P5, R3, R2, 0x2 ;  /* 0x0000000203067211 */ /* 0x000fe200078a10ff */
[----:B------:R3:W-:Y:S01]  /*9540*/  @P2 STG.E desc[UR16][R4.64], R64 ;  /* 0x0000004004002986 */ /* 0x0007e2000c101910 */
[----:B------:R-:W-:Y:S02]  /*9550*/  ISETP.LT.AND P4, PT, R14, UR15, !P1 ;  /* 0x0000000f0e007c0c */ /* 0x000fe4000cf81270 */
[----:B------:R-:W-:Y:S01]  /*9560*/  ISETP.LT.AND P1, PT, R124, UR15, !P1 ;  /* 0x0000000f7c007c0c */ /* 0x000fe2000cf21270 */
[----:B------:R3:W-:Y:S01]  /*9570*/  @P3 STG.E desc[UR16][R12.64], R65 ;  /* 0x000000410c003986 */ /* 0x0007e2000c101910 */
[----:B------:R-:W-:-:S02]  /*9580*/  ISETP.GE.U32.AND P6, PT, R128, 0x20, PT ;  /* 0x000000208000780c */ /* 0x000fc40003fc6070 */
[----:B------:R-:W-:Y:S02]  /*9590*/  LEA.HI.X.SX32 R7, R3, R0, 0x2, P5 ;  /* 0x0000000003077211 */ /* 0x000fe400028f16ff */
[----:B------:R-:W-:-:S04]  /*95a0*/  LEA R2, P5, R9, R2, 0x2 ;  /* 0x0000000209027211 */ /* 0x000fc800078a10ff */
[----:B------:R-:W-:Y:S01]  /*95b0*/  LEA.HI.X.SX32 R3, R9, R0, 0x2, P5 ;  /* 0x0000000009037211 */ /* 0x000fe200028f16ff */
[----:B------:R3:W-:Y:S04]  /*95c0*/  @P4 STG.E desc[UR16][R6.64], R66 ;  /* 0x0000004206004986 */ /* 0x0007e8000c101910 */
[----:B------:R3:W-:Y:S01]  /*95d0*/  @P1 STG.E desc[UR16][R2.64], R67 ;  /* 0x0000004302001986 */ /* 0x0007e2000c101910 */
[----:B--2---:R-:W-:Y:S06]  /*95e0*/  BAR.SYNC.DEFER_BLOCKING 0x0 ;  /* 0x0000000000007b1d */ /* 0x004fec0000010000 */
[----:B------:R-:W-:Y:S05]  /*95f0*/  @P6 BRA `(.L_x_14) ;  /* 0x0000000000a06947 */ /* 0x000fea0003800000 */
[----:B------:R-:W1:Y:S01]  /*9600*/  S2UR UR5, SR_CgaCtaId ;  /* 0x00000000000579c3 */ /* 0x000e620000008800 */
[----:B------:R-:W-:Y:S01]  /*9610*/  NOP ;  /* 0x0000000000007918 */ /* 0x000fe20000000000 */
[----:B------:R-:W-:Y:S01]  /*9620*/  UMOV UR4, 0x50 ;  /* 0x0000005000047882 */ /* 0x000fe20000000000 */
[----:B------:R-:W-:Y:S02]  /*9630*/  IMAD.U32 R0, RZ, RZ, UR18 ;  /* 0x00000012ff007e24 */ /* 0x000fe4000f8e00ff */
[----:B---3--:R-:W-:Y:S02]  /*9640*/  IMAD.MOV.U32 R3, RZ, RZ, 0xf ;  /* 0x0000000fff037424 */ /* 0x008fe400078e00ff */
[----:B------:R-:W-:Y:S01]  /*9650*/  IMAD.MOV.U32 R7, RZ, RZ, 0x1 ;  /* 0x00000001ff077424 */ /* 0x000fe200078e00ff */
[----:B------:R-:W-:-:S04]  /*9660*/  LOP3.LUT R0, R0, 0xffff, RZ, 0xc0, !PT ;  /* 0x0000ffff00007812 */ /* 0x000fc800078ec0ff */
[----:B------:R-:W-:-:S05]  /*9670*/  SHF.R.U32.HI R0, RZ, 0x5, R0 ;  /* 0x00000005ff007819 */ /* 0x000fca0000011600 */
[----:B------:R-:W-:Y:S01]  /*9680*/  VIADD R2, R0, 0x10 ;  /* 0x0000001000027836 */ /* 0x000fe20000000000 */
[----:B------:R-:W-:Y:S01]  /*9690*/  SHF.L.U32 R0, R3, R0, RZ ;  /* 0x0000000003007219 */ /* 0x000fe200000006ff */
[----:B-1----:R-:W-:-:S03]  /*96a0*/  ULEA UR6, UR5, UR4, 0x18 ;  /* 0x0000000405067291 */ /* 0x002fc6000f8ec0ff */
[----:B------:R-:W-:-:S04]  /*96b0*/  SHF.L.U32 R3, R7, R2, RZ ;  /* 0x0000000207037219 */ /* 0x000fc800000006ff */
[----:B------:R-:W-:Y:S02]  /*96c0*/  LOP3.LUT R0, R3, R0, RZ, 0xfc, !PT ;  /* 0x0000000003007212 */ /* 0x000fe400078efcff */
[----:B------:R-:W1:Y:S02]  /*96d0*/  LDS R5, [UR6] ;  /* 0x00000006ff057984 */ /* 0x000e640008000800 */
[C---:B------:R-:W-:Y:S02]  /*96e0*/  LOP3.LUT R2, R0.reuse, 0xffff, RZ, 0xc0, !PT ;  /* 0x0000ffff00027812 */ /* 0x040fe400078ec0ff */
[----:B-1----:R-:W-:-:S04]  /*96f0*/  LOP3.LUT R3, R0, 0xffff, R5, 0x80, !PT ;  /* 0x0000ffff00037812 */ /* 0x002fc800078e8005 */
[----:B------:R-:W-:-:S13]  /*9700*/  ISETP.NE.AND P0, PT, R3, R2, PT ;  /* 0x000000020300720c */ /* 0x000fda0003f05270 */
[----:B------:R-:W-:Y:S05]  /*9710*/  @P0 BRA `(.L_x_15) ;  /* 0x0000000000500947 */ /* 0x000fea0003800000 */
[----:B------:R-:W-:Y:S02]  /*9720*/  SHF.R.U32.HI R5, RZ, 0x10, R5 ;  /* 0x00000010ff057819 */ /* 0x000fe40000011605 */
[----:B------:R-:W-:-:S04]  /*9730*/  SHF.R.U32.HI R2, RZ, 0x10, R0 ;  /* 0x00000010ff027819 */ /* 0x000fc80000011600 */
[----:B------:R-:W-:-:S04]  /*9740*/  LOP3.LUT R5, R5, R2, RZ, 0xc0, !PT ;  /* 0x0000000205057212 */ /* 0x000fc800078ec0ff */
[----:B------:R-:W-:-:S13]  /*9750*/  ISETP.NE.AND P0, PT, R5, R2, PT ;  /* 0x000000020500720c */ /* 0x000fda0003f05270 */
[----:B------:R-:W-:Y:S05]  /*9760*/  @P0 BRA `(.L_x_16) ;  /* 0x0000000000300947 */ /* 0x000fea0003800000 */
[----:B------:R-:W-:Y:S01]  /*9770*/  R2UR UR4, R0 ;  /* 0x00000000000472ca */ /* 0x000fe200000e0000 */
[----:B------:R-:W-:Y:S01]  /*9780*/  VOTEU.ANY UR5, UPT, PT ;  /* 0x0000000000057886 */ /* 0x000fe200038e0100 */
[----:B------:R-:W1:Y:S01]  /*9790*/  S2R R0, SR_LANEID ;  /* 0x0000000000007919 */ /* 0x000e620000000000 */
[----:B------:R-:W-:-:S10]  /*97a0*/  UFLO.U32 UR5, UR5 ;  /* 0x00000005000572bd */ /* 0x000fd400080e0000 */
[----:B------:R-:W-:-:S06]  /*97b0*/  ULOP3.LUT UR4, URZ, UR4, URZ, 0x33, !UPT ;  /* 0x00000004ff047292 */ /* 0x000fcc000f8e33ff */
[----:B------:R-:W-:-:S04]  /*97c0*/  IMAD.U32 R2, RZ, RZ, UR4 ;  /* 0x00000004ff027e24 */ /* 0x000fc8000f8e00ff */
[----:B------:R-:W2:Y:S02]  /*97d0*/  REDUX UR7, R2 ;  /* 0x00000000020773c4 */ /* 0x000ea40000000000 */
[----:B------:R4:W-:Y:S01]  /*97e0*/  UTCATOMSWS.AND URZ, UR4 ;  /* 0x0000000400ff79e3 */ /* 0x0009e20008000000 */
[----:B-1----:R-:W-:Y:S01]  /*97f0*/  ISETP.EQ.U32.AND P0, PT, R0, UR5, PT ;  /* 0x0000000500007c0c */ /* 0x002fe2000bf02070 */
[----:B--2---:R-:W-:-:S12]  /*9800*/  IMAD.U32 R0, RZ, RZ, UR7 ;  /* 0x00000007ff007e24 */ /* 0x004fd8000f8e00ff */
[----:B------:R4:W-:Y:S01]  /*9810*/  @P0 ATOMS.AND RZ, [UR6], R0 ;  /* 0x00000000ffff098c */ /* 0x0009e2000a800006 */
[----:B------:R-:W-:Y:S05]  /*9820*/  BRA `(.L_x_14) ;  /* 0x0000000000147947 */ /* 0x000fea0003800000 */
.L_x_16:
[----:B------:R-:W-:-:S07]  /*9830*/  MOV R2, 0x9850 ;  /* 0x0000985000027802 */ /* 0x000fce0000000f00 */
[----:B------:R-:W-:Y:S05]  /*9840*/  CALL.REL.NOINC `($__internal_0_$__cuda_sm10x_tcgen05_guardrail_trap_col_being_dealloced_not_returned_by_alloc) ;  /* 0x00000000002c7944 */ /* 0x000fea0003c00000 */
[----:B------:R-:W-:Y:S05]  /*9850*/  BRA `(.L_x_14) ;  /* 0x0000000000087947 */ /* 0x000fea0003800000 */
.L_x_15:
[----:B------:R-:W-:-:S07]  /*9860*/  MOV R2, 0x9880 ;  /* 0x0000988000027802 */ /* 0x000fce0000000f00 */
[----:B------:R-:W-:Y:S05]  /*9870*/  CALL.REL.NOINC `($__internal_2_$__cuda_sm10x_tcgen05_guardrail_trap_unallocated_columns_being_dealloced) ;  /* 0x0000000000387944 */ /* 0x000fea0003c00000 */
.L_x_14:
[----:B------:R-:W-:Y:S01]  /*9880*/  NOP ;  /* 0x0000000000007918 */ /* 0x000fe20000000000 */
[----:B----4-:R-:W-:Y:S05]  /*9890*/  EXIT ;  /* 0x000000000000794d */ /* 0x010fea0003800000 */
.L_x_9:
[----:B------:R-:W1:Y:S02]  /*98a0*/  SYNCS.PHASECHK.TRANS64.TRYWAIT P2, [UR8], R4 ;  /* 0x00000004ff0075a7 */ /* 0x000e640008041108 */
[----:B-1----:R-:W-:Y:S05]  /*98b0*/  @!P2 BRA `(.L_x_9) ;  /* 0xfffffffc00f8a947 */ /* 0x002fea000383ffff */
[----:B------:R-:W-:Y:S05]  /*98c0*/  BRA `(.L_x_17) ;  /* 0xffffffcc00687947 */ /* 0x000fea000383ffff */
.L_x_13:
[----:B------:R-:W1:Y:S02]  /*98d0*/  SYNCS.PHASECHK.TRANS64.TRYWAIT P4, [UR8], R4 ;  /* 0x00000004ff0075a7 */ /* 0x000e640008081108 */
[----:B-1----:R-:W-:Y:S05]  /*98e0*/  @!P4 BRA `(.L_x_13) ;  /* 0xfffffffc00f8c947 */ /* 0x002fea000383ffff */
[----:B------:R-:W-:Y:S05]  /*98f0*/  BRA `(.L_x_12) ;  /* 0xffffffe4003c7947 */ /* 0x000fea000383ffff */
        .weak           $__internal_0_$__cuda_sm10x_tcgen05_guardrail_trap_col_being_dealloced_not_returned_by_alloc
        .type           $__internal_0_$__cuda_sm10x_tcgen05_guardrail_trap_col_being_dealloced_not_returned_by_alloc,@function
        .size           $__internal_0_$__cuda_sm10x_tcgen05_guardrail_trap_col_being_dealloced_not_returned_by_alloc,($__internal_1_$__cuda_sm10x_tcgen05_guardrail_trap_phase_invalid_during_alloc - $__internal_0_$__cuda_sm10x_tcgen05_guardrail_trap_col_being_dealloced_not_returned_by_alloc)
$__internal_0_$__cuda_sm10x_tcgen05_guardrail_trap_col_being_dealloced_not_returned_by_alloc:
[----:B------:R-:W-:Y:S05]  /*9900*/  BPT.TRAP 0x1 ;  /* 0x000000040000795c */ /* 0x000fea0000300000 */
[----:B------:R-:W-:-:S04]  /*9910*/  IMAD.MOV.U32 R3, RZ, RZ, 0x0 ;  /* 0x00000000ff037424 */ /* 0x000fc800078e00ff */
[----:B------:R-:W-:Y:S05]  /*9920*/  RET.REL.NODEC R2 `(matmul_kernel) ;  /* 0xffffff6402b47950 */ /* 0x000fea0003c3ffff */
        .weak           $__internal_1_$__cuda_sm10x_tcgen05_guardrail_trap_phase_invalid_during_alloc
        .type           $__internal_1_$__cuda_sm10x_tcgen05_guardrail_trap_phase_invalid_during_alloc,@function
        .size           $__internal_1_$__cuda_sm10x_tcgen05_guardrail_trap_phase_invalid_during_alloc,($__internal_2_$__cuda_sm10x_tcgen05_guardrail_trap_unallocated_columns_being_dealloced - $__internal_1_$__cuda_sm10x_tcgen05_guardrail_trap_phase_invalid_during_alloc)
$__internal_1_$__cuda_sm10x_tcgen05_guardrail_trap_phase_invalid_during_alloc:
[----:B------:R-:W-:Y:S05]  /*9930*/  BPT.TRAP 0x1 ;  /* 0x000000040000795c */ /* 0x000fea0000300000 */
[----:B------:R-:W-:-:S04]  /*9940*/  IMAD.MOV.U32 R3, RZ, RZ, 0x0 ;  /* 0x00000000ff037424 */ /* 0x000fc800078e00ff */
[----:B------:R-:W-:Y:S05]  /*9950*/  RET.REL.NODEC R2 `(matmul_kernel) ;  /* 0xffffff6402a87950 */ /* 0x000fea0003c3ffff */
        .weak           $__internal_2_$__cuda_sm10x_tcgen05_guardrail_trap_unallocated_columns_being_dealloced
        .type           $__internal_2_$__cuda_sm10x_tcgen05_guardrail_trap_unallocated_columns_being_dealloced,@function
        .size           $__internal_2_$__cuda_sm10x_tcgen05_guardrail_trap_unallocated_columns_being_dealloced,(.L_x_21 - $__internal_2_$__cuda_sm10x_tcgen05_guardrail_trap_unallocated_columns_being_dealloced)
$__internal_2_$__cuda_sm10x_tcgen05_guardrail_trap_unallocated_columns_being_dealloced:
[----:B------:R-:W-:Y:S05]  /*9960*/  BPT.TRAP 0x1 ;  /* 0x000000040000795c */ /* 0x000fea0000300000 */
[----:B------:R-:W-:-:S04]  /*9970*/  IMAD.MOV.U32 R3, RZ, RZ, 0x0 ;  /* 0x00000000ff037424 */ /* 0x000fc800078e00ff */
[----:B------:R-:W-:Y:S05]  /*9980*/  RET.REL.NODEC R2 `(matmul_kernel) ;  /* 0xffffff64029c7950 */ /* 0x000fea0003c3ffff */
.L_x_18:
[----:B------:R-:W-:-:S00]  /*9990*/  BRA `(.L_x_18) ;  /* 0xfffffffc00fc7947 */ /* 0x000fc0000383ffff */
[----:B------:R-:W-:-:S00]  /*99a0*/  NOP ;  /* 0x0000000000007918 */ /* 0x000fc00000000000 */
        /* <DEDUP_REMOVED lines=13> */
.L_x_21:


//--------------------- .nv.shared.matmul_kernel  --------------------------
	.section	.nv.shared.matmul_kernel,"aw",@nobits
	.sectionflags	@""
	.align	16
	.zero		1024


//--------------------- .nv.shared.reserved.0     --------------------------
	.section	.nv.shared.reserved.0,"aw",@nobits
	.align	8
	.weak		__nv_reservedSMEM_offset_0_alias
	.size		__nv_reservedSMEM_offset_0_alias, 0, 64
	.other		__nv_reservedSMEM_offset_0_alias,@"STO_CUDA_RESERVED_SHARED STV_DEFAULT"
__nv_reservedSMEM_offset_0_alias:
	.zero		0
.nv.shared.reserved.0:
	.zero		64
	.weak		__nv_reservedSMEM_allocation_phase
	.type		__nv_reservedSMEM_allocation_phase,@object
	.size		__nv_reservedSMEM_allocation_phase,(.L_0 - __nv_reservedSMEM_allocation_phase)
__nv_reservedSMEM_allocation_phase:
	.zero		1
.L_0:
	.zero		7
	.weak		__nv_reservedSMEM_devtool_atexit_pc
	.type		__nv_reservedSMEM_devtool_atexit_pc,@object
	.size		__nv_reservedSMEM_devtool_atexit_pc,(__nv_reservedSMEM_allocation_mask - __nv_reservedSMEM_devtool_atexit_pc)
__nv_reservedSMEM_devtool_atexit_pc:
	.zero		8
	.weak		__nv_reservedSMEM_allocation_mask
	.type		__nv_reservedSMEM_allocation_mask,@object
	.size		__nv_reservedSMEM_allocation_mask,(.L_2 - __nv_reservedSMEM_allocation_mask)
__nv_reservedSMEM_allocation_mask:
	.zero		4
.L_2:


//--------------------- .nv.constant0.matmul_kernel --------------------------
	.section	.nv.constant0.matmul_kernel,"a",@progbits
	.sectionflags	@""
	.align	4
.nv.constant0.matmul_kernel:
	.zero		976


//--------------------- SYMBOLS --------------------------

	.type		.nv.reservedSmem.offset0,@object
	.size		.nv.reservedSmem.offset0,0x4
	.type		.nv.reservedSmem.cap,@object
	.size		.nv.reservedSmem.cap,0x4
